	.target	sm_100a

	.elftype	@"ET_EXEC"


//--------------------- .note.nv.tkinfo           --------------------------
	.section	.note.nv.tkinfo,"",@"SHT_NOTE"
	.sectionflags	@"SHF_NOTE_NV_TKINFO"
	.tkinfo
        /*0018*/ 	.word	0x00000002
        /*0030*/ 	.string	""
        /*0030*/ 	.string	"ptxas"
        /*0030*/ 	.string	"Cuda compilation tools, release 13.0, V13.0.88"
        /*0030*/ 	.string	"Build cuda_13.0.r13.0/compiler.36424714_0"
        /*0030*/ 	.string	"-arch sm_100a -m 64 "



//--------------------- .note.nv.cuinfo           --------------------------
	.section	.note.nv.cuinfo,"",@"SHT_NOTE"
	.sectionflags	@"SHF_NOTE_NV_CUINFO"
        /*0018*/ 	.short	0x0002
        /*001a*/ 	.short	0x0064
        /*001c*/ 	.short	0x0082
	.zero		2


//--------------------- .nv.info                  --------------------------
	.section	.nv.info,"",@"SHT_CUDA_INFO"
	.align	4


	//----- nvinfo : EIATTR_REGCOUNT
	.align		4
        /*0000*/ 	.byte	0x04, 0x2f
        /*0002*/ 	.short	(.L_12 - .L_11)
	.align		4
.L_11:
        /*0004*/ 	.word	index@(_ZN7cutlass13device_kernelIN5flash19enable_sm80_to_sm89INS1_16FlashAttnFwdSm80INS1_25CollectiveMainloopFwdSm80ILi4ELi1ELb0EN4cute5tupleIJNS5_1CILi128EEENS7_ILi80EEENS7_ILi64EEEEEELi64ENS_10bfloat16_tEfNS_4arch4Sm80ELb1ELb0ELb0ELb1ELb1ELb1ELb1ELb1EEENS1_21CollectiveEpilogueFwdINS6_IJS8_SA_S9_EEENS6_IJNS7_ILi1EEESI_SI_EEESC_SE_Li128ELb1ELb1ELb1ELb0EEENS1_36VarlenDynamicPersistentTileSchedulerILi128ELi80ELi128ELi128ELb1ELb1ELb0ELb1ELb1ELb1EEEEEEEEEvNT_6ParamsE)
        /*0008*/ 	.word	0x00000004


	//----- nvinfo : EIATTR_FRAME_SIZE
	.align		4
.L_12:
        /*000c*/ 	.byte	0x04, 0x11
        /*000e*/ 	.short	(.L_14 - .L_13)
	.align		4
.L_13:
        /*0010*/ 	.word	index@(_ZN7cutlass13device_kernelIN5flash19enable_sm80_to_sm89INS1_16FlashAttnFwdSm80INS1_25CollectiveMainloopFwdSm80ILi4ELi1ELb0EN4cute5tupleIJNS5_1CILi128EEENS7_ILi80EEENS7_ILi64EEEEEELi64ENS_10bfloat16_tEfNS_4arch4Sm80ELb1ELb0ELb0ELb1ELb1ELb1ELb1ELb1EEENS1_21CollectiveEpilogueFwdINS6_IJS8_SA_S9_EEENS6_IJNS7_ILi1EEESI_SI_EEESC_SE_Li128ELb1ELb1ELb1ELb0EEENS1_36VarlenDynamicPersistentTileSchedulerILi128ELi80ELi128ELi128ELb1ELb1ELb0ELb1ELb1ELb1EEEEEEEEEvNT_6ParamsE)
        /*0014*/ 	.word	0x00000000


	//----- nvinfo : EIATTR_REGCOUNT
	.align		4
.L_14:
        /*0018*/ 	.byte	0x04, 0x2f
        /*001a*/ 	.short	(.L_16 - .L_15)
	.align		4
.L_15:
        /*001c*/ 	.word	index@(_ZN7cutlass13device_kernelIN5flash19enable_sm80_to_sm89INS1_16FlashAttnFwdSm80INS1_25CollectiveMainloopFwdSm80ILi4ELi1ELb0EN4cute5tupleIJNS5_1CILi128EEENS7_ILi80EEENS7_ILi64EEEEEELi64ENS_10bfloat16_tEfNS_4arch4Sm80ELb1ELb0ELb0ELb1ELb1ELb0ELb1ELb1EEENS1_21CollectiveEpilogueFwdINS6_IJS8_SA_S9_EEENS6_IJNS7_ILi1EEESI_SI_EEESC_SE_Li128ELb1ELb1ELb1ELb0EEENS1_36VarlenDynamicPersistentTileSchedulerILi128ELi80ELi128ELi128ELb1ELb1ELb0ELb1ELb1ELb1EEEEEEEEEvNT_6ParamsE)
        /*0020*/ 	.word	0x00000004


	//----- nvinfo : EIATTR_FRAME_SIZE
	.align		4
.L_16:
        /*0024*/ 	.byte	0x04, 0x11
        /*0026*/ 	.short	(.L_18 - .L_17)
	.align		4
.L_17:
        /*0028*/ 	.word	index@(_ZN7cutlass13device_kernelIN5flash19enable_sm80_to_sm89INS1_16FlashAttnFwdSm80INS1_25CollectiveMainloopFwdSm80ILi4ELi1ELb0EN4cute5tupleIJNS5_1CILi128EEENS7_ILi80EEENS7_ILi64EEEEEELi64ENS_10bfloat16_tEfNS_4arch4Sm80ELb1ELb0ELb0ELb1ELb1ELb0ELb1ELb1EEENS1_21CollectiveEpilogueFwdINS6_IJS8_SA_S9_EEENS6_IJNS7_ILi1EEESI_SI_EEESC_SE_Li128ELb1ELb1ELb1ELb0EEENS1_36VarlenDynamicPersistentTileSchedulerILi128ELi80ELi128ELi128ELb1ELb1ELb0ELb1ELb1ELb1EEEEEEEEEvNT_6ParamsE)
        /*002c*/ 	.word	0x00000000


	//----- nvinfo : EIATTR_REGCOUNT
	.align		4
.L_18:
        /*0030*/ 	.byte	0x04, 0x2f
        /*0032*/ 	.short	(.L_20 - .L_19)
	.align		4
.L_19:
        /*0034*/ 	.word	index@(_ZN7cutlass13device_kernelIN5flash19enable_sm80_to_sm89INS1_16FlashAttnFwdSm80INS1_25CollectiveMainloopFwdSm80ILi4ELi1ELb0EN4cute5tupleIJNS5_1CILi128EEENS7_ILi112EEENS7_ILi64EEEEEELi64ENS_10bfloat16_tEfNS_4arch4Sm80ELb1ELb0ELb0ELb0ELb1ELb0ELb1ELb1EEENS1_21CollectiveEpilogueFwdINS6_IJS8_SA_S9_EEENS6_IJNS7_ILi1EEESI_SI_EEESC_SE_Li128ELb0ELb1ELb1ELb0EEENS1_30DynamicPersistentTileSchedulerILi128ELi128ELb1ELb1ELb0EEEEEEEEEvNT_6ParamsE)
        /*0038*/ 	.word	0x00000004


	//----- nvinfo : EIATTR_FRAME_SIZE
	.align		4
.L_20:
        /*003c*/ 	.byte	0x04, 0x11
        /*003e*/ 	.short	(.L_22 - .L_21)
	.align		4
.L_21:
        /*0040*/ 	.word	index@(_ZN7cutlass13device_kernelIN5flash19enable_sm80_to_sm89INS1_16FlashAttnFwdSm80INS1_25CollectiveMainloopFwdSm80ILi4ELi1ELb0EN4cute5tupleIJNS5_1CILi128EEENS7_ILi112EEENS7_ILi64EEEEEELi64ENS_10bfloat16_tEfNS_4arch4Sm80ELb1ELb0ELb0ELb0ELb1ELb0ELb1ELb1EEENS1_21CollectiveEpilogueFwdINS6_IJS8_SA_S9_EEENS6_IJNS7_ILi1EEESI_SI_EEESC_SE_Li128ELb0ELb1ELb1ELb0EEENS1_30DynamicPersistentTileSchedulerILi128ELi128ELb1ELb1ELb0EEEEEEEEEvNT_6ParamsE)
        /*0044*/ 	.word	0x00000000


	//----- nvinfo : EIATTR_REGCOUNT
	.align		4
.L_22:
        /*0048*/ 	.byte	0x04, 0x2f
        /*004a*/ 	.short	(.L_24 - .L_23)
	.align		4
.L_23:
        /*004c*/ 	.word	index@(_ZN7cutlass13device_kernelIN5flash19enable_sm80_to_sm89INS1_16FlashAttnFwdSm80INS1_25CollectiveMainloopFwdSm80ILi4ELi1ELb0EN4cute5tupleIJNS5_1CILi128EEENS7_ILi80EEENS7_ILi64EEEEEELi64ENS_10bfloat16_tEfNS_4arch4Sm80ELb0ELb1ELb0ELb1ELb1ELb1ELb1ELb1EEENS1_21CollectiveEpilogueFwdINS6_IJS8_SA_S9_EEENS6_IJNS7_ILi1EEESI_SI_EEESC_SE_Li128ELb1ELb1ELb1ELb0EEENS1_36VarlenDynamicPersistentTileSchedulerILi128ELi80ELi128ELi128ELb1ELb1ELb0ELb1ELb0ELb1EEEEEEEEEvNT_6ParamsE)
        /*0050*/ 	.word	0x00000004


	//----- nvinfo : EIATTR_FRAME_SIZE
	.align		4
.L_24:
        /*0054*/ 	.byte	0x04, 0x11
        /*0056*/ 	.short	(.L_26 - .L_25)
	.align		4
.L_25:
        /*0058*/ 	.word	index@(_ZN7cutlass13device_kernelIN5flash19enable_sm80_to_sm89INS1_16FlashAttnFwdSm80INS1_25CollectiveMainloopFwdSm80ILi4ELi1ELb0EN4cute5tupleIJNS5_1CILi128EEENS7_ILi80EEENS7_ILi64EEEEEELi64ENS_10bfloat16_tEfNS_4arch4Sm80ELb0ELb1ELb0ELb1ELb1ELb1ELb1ELb1EEENS1_21CollectiveEpilogueFwdINS6_IJS8_SA_S9_EEENS6_IJNS7_ILi1EEESI_SI_EEESC_SE_Li128ELb1ELb1ELb1ELb0EEENS1_36VarlenDynamicPersistentTileSchedulerILi128ELi80ELi128ELi128ELb1ELb1ELb0ELb1ELb0ELb1EEEEEEEEEvNT_6ParamsE)
        /*005c*/ 	.word	0x00000000


	//----- nvinfo : EIATTR_REGCOUNT
	.align		4
.L_26:
        /*0060*/ 	.byte	0x04, 0x2f
        /*0062*/ 	.short	(.L_28 - .L_27)
	.align		4
.L_27:
        /*0064*/ 	.word	index@(_ZN7cutlass13device_kernelIN5flash19enable_sm80_to_sm89INS1_16FlashAttnFwdSm80INS1_25CollectiveMainloopFwdSm80ILi4ELi1ELb0EN4cute5tupleIJNS5_1CILi128EEENS7_ILi80EEENS7_ILi64EEEEEELi64ENS_10bfloat16_tEfNS_4arch4Sm80ELb0ELb1ELb0ELb1ELb1ELb0ELb1ELb1EEENS1_21CollectiveEpilogueFwdINS6_IJS8_SA_S9_EEENS6_IJNS7_ILi1EEESI_SI_EEESC_SE_Li128ELb1ELb1ELb1ELb0EEENS1_36VarlenDynamicPersistentTileSchedulerILi128ELi80ELi128ELi128ELb1ELb1ELb0ELb1ELb0ELb1EEEEEEEEEvNT_6ParamsE)
        /*0068*/ 	.word	0x00000004


	//----- nvinfo : EIATTR_FRAME_SIZE
	.align		4
.L_28:
        /*006c*/ 	.byte	0x04, 0x11
        /*006e*/ 	.short	(.L_30 - .L_29)
	.align		4
.L_29:
        /*0070*/ 	.word	index@(_ZN7cutlass13device_kernelIN5flash19enable_sm80_to_sm89INS1_16FlashAttnFwdSm80INS1_25CollectiveMainloopFwdSm80ILi4ELi1ELb0EN4cute5tupleIJNS5_1CILi128EEENS7_ILi80EEENS7_ILi64EEEEEELi64ENS_10bfloat16_tEfNS_4arch4Sm80ELb0ELb1ELb0ELb1ELb1ELb0ELb1ELb1EEENS1_21CollectiveEpilogueFwdINS6_IJS8_SA_S9_EEENS6_IJNS7_ILi1EEESI_SI_EEESC_SE_Li128ELb1ELb1ELb1ELb0EEENS1_36VarlenDynamicPersistentTileSchedulerILi128ELi80ELi128ELi128ELb1ELb1ELb0ELb1ELb0ELb1EEEEEEEEEvNT_6ParamsE)
        /*0074*/ 	.word	0x00000000


	//----- nvinfo : EIATTR_REGCOUNT
	.align		4
.L_30:
        /*0078*/ 	.byte	0x04, 0x2f
        /*007a*/ 	.short	(.L_32 - .L_31)
	.align		4
.L_31:
        /*007c*/ 	.word	index@(_ZN7cutlass13device_kernelIN5flash19enable_sm80_to_sm89INS1_16FlashAttnFwdSm80INS1_25CollectiveMainloopFwdSm80ILi4ELi1ELb0EN4cute5tupleIJNS5_1CILi128EEENS7_ILi96EEENS7_ILi64EEEEEELi64ENS_10bfloat16_tEfNS_4arch4Sm80ELb0ELb1ELb0ELb0ELb1ELb0ELb1ELb1EEENS1_21CollectiveEpilogueFwdINS6_IJS8_SA_S9_EEENS6_IJNS7_ILi1EEESI_SI_EEESC_SE_Li128ELb0ELb1ELb1ELb0EEENS1_19SingleTileSchedulerILb0ELb1ELb1ELi128EEEEEEEEEvNT_6ParamsE)
        /*0080*/ 	.word	0x00000004


	//----- nvinfo : EIATTR_FRAME_SIZE
	.align		4
.L_32:
        /*0084*/ 	.byte	0x04, 0x11
        /*0086*/ 	.short	(.L_34 - .L_33)
	.align		4
.L_33:
        /*0088*/ 	.word	index@(_ZN7cutlass13device_kernelIN5flash19enable_sm80_to_sm89INS1_16FlashAttnFwdSm80INS1_25CollectiveMainloopFwdSm80ILi4ELi1ELb0EN4cute5tupleIJNS5_1CILi128EEENS7_ILi96EEENS7_ILi64EEEEEELi64ENS_10bfloat16_tEfNS_4arch4Sm80ELb0ELb1ELb0ELb0ELb1ELb0ELb1ELb1EEENS1_21CollectiveEpilogueFwdINS6_IJS8_SA_S9_EEENS6_IJNS7_ILi1EEESI_SI_EEESC_SE_Li128ELb0ELb1ELb1ELb0EEENS1_19SingleTileSchedulerILb0ELb1ELb1ELi128EEEEEEEEEvNT_6ParamsE)
        /*008c*/ 	.word	0x00000000


	//----- nvinfo : EIATTR_REGCOUNT
	.align		4
.L_34:
        /*0090*/ 	.byte	0x04, 0x2f
        /*0092*/ 	.short	(.L_36 - .L_35)
	.align		4
.L_35:
        /*0094*/ 	.word	index@(_ZN7cutlass13device_kernelIN5flash19enable_sm80_to_sm89INS1_16FlashAttnFwdSm80INS1_25CollectiveMainloopFwdSm80ILi4ELi1ELb0EN4cute5tupleIJNS5_1CILi128EEENS7_ILi80EEENS7_ILi64EEEEEELi64ENS_10bfloat16_tEfNS_4arch4Sm80ELb0ELb0ELb0ELb1ELb1ELb1ELb1ELb1EEENS1_21CollectiveEpilogueFwdINS6_IJS8_SA_S9_EEENS6_IJNS7_ILi1EEESI_SI_EEESC_SE_Li128ELb1ELb1ELb1ELb0EEENS1_36VarlenDynamicPersistentTileSchedulerILi128ELi80ELi128ELi128ELb1ELb1ELb0ELb0ELb1ELb1EEEEEEEEEvNT_6ParamsE)
        /*0098*/ 	.word	0x00000004


	//----- nvinfo : EIATTR_FRAME_SIZE
	.align		4
.L_36:
        /*009c*/ 	.byte	0x04, 0x11
        /*009e*/ 	.short	(.L_38 - .L_37)
	.align		4
.L_37:
        /*00a0*/ 	.word	index@(_ZN7cutlass13device_kernelIN5flash19enable_sm80_to_sm89INS1_16FlashAttnFwdSm80INS1_25CollectiveMainloopFwdSm80ILi4ELi1ELb0EN4cute5tupleIJNS5_1CILi128EEENS7_ILi80EEENS7_ILi64EEEEEELi64ENS_10bfloat16_tEfNS_4arch4Sm80ELb0ELb0ELb0ELb1ELb1ELb1ELb1ELb1EEENS1_21CollectiveEpilogueFwdINS6_IJS8_SA_S9_EEENS6_IJNS7_ILi1EEESI_SI_EEESC_SE_Li128ELb1ELb1ELb1ELb0EEENS1_36VarlenDynamicPersistentTileSchedulerILi128ELi80ELi128ELi128ELb1ELb1ELb0ELb0ELb1ELb1EEEEEEEEEvNT_6ParamsE)
        /*00a4*/ 	.word	0x00000000


	//----- nvinfo : EIATTR_REGCOUNT
	.align		4
.L_38:
        /*00a8*/ 	.byte	0x04, 0x2f
        /*00aa*/ 	.short	(.L_40 - .L_39)
	.align		4
.L_39:
        /*00ac*/ 	.word	index@(_ZN7cutlass13device_kernelIN5flash19enable_sm80_to_sm89INS1_16FlashAttnFwdSm80INS1_25CollectiveMainloopFwdSm80ILi4ELi1ELb0EN4cute5tupleIJNS5_1CILi128EEENS7_ILi80EEENS7_ILi64EEEEEELi64ENS_10bfloat16_tEfNS_4arch4Sm80ELb0ELb0ELb0ELb1ELb1ELb0ELb1ELb1EEENS1_21CollectiveEpilogueFwdINS6_IJS8_SA_S9_EEENS6_IJNS7_ILi1EEESI_SI_EEESC_SE_Li128ELb1ELb1ELb1ELb0EEENS1_36VarlenDynamicPersistentTileSchedulerILi128ELi80ELi128ELi128ELb1ELb1ELb0ELb0ELb1ELb1EEEEEEEEEvNT_6ParamsE)
        /*00b0*/ 	.word	0x00000004


	//----- nvinfo : EIATTR_FRAME_SIZE
	.align		4
.L_40:
        /*00b4*/ 	.byte	0x04, 0x11
        /*00b6*/ 	.short	(.L_42 - .L_41)
	.align		4
.L_41:
        /*00b8*/ 	.word	index@(_ZN7cutlass13device_kernelIN5flash19enable_sm80_to_sm89INS1_16FlashAttnFwdSm80INS1_25CollectiveMainloopFwdSm80ILi4ELi1ELb0EN4cute5tupleIJNS5_1CILi128EEENS7_ILi80EEENS7_ILi64EEEEEELi64ENS_10bfloat16_tEfNS_4arch4Sm80ELb0ELb0ELb0ELb1ELb1ELb0ELb1ELb1EEENS1_21CollectiveEpilogueFwdINS6_IJS8_SA_S9_EEENS6_IJNS7_ILi1EEESI_SI_EEESC_SE_Li128ELb1ELb1ELb1ELb0EEENS1_36VarlenDynamicPersistentTileSchedulerILi128ELi80ELi128ELi128ELb1ELb1ELb0ELb0ELb1ELb1EEEEEEEEEvNT_6ParamsE)
        /*00bc*/ 	.word	0x00000000


	//----- nvinfo : EIATTR_REGCOUNT
	.align		4
.L_42:
        /*00c0*/ 	.byte	0x04, 0x2f
        /*00c2*/ 	.short	(.L_44 - .L_43)
	.align		4
.L_43:
        /*00c4*/ 	.word	index@(_ZN7cutlass13device_kernelIN5flash19enable_sm80_to_sm89INS1_16FlashAttnFwdSm80INS1_25CollectiveMainloopFwdSm80ILi4ELi1ELb0EN4cute5tupleIJNS5_1CILi128EEENS7_ILi112EEENS7_ILi64EEEEEELi64ENS_10bfloat16_tEfNS_4arch4Sm80ELb0ELb0ELb0ELb0ELb1ELb0ELb1ELb1EEENS1_21CollectiveEpilogueFwdINS6_IJS8_SA_S9_EEENS6_IJNS7_ILi1EEESI_SI_EEESC_SE_Li128ELb0ELb1ELb1ELb0EEENS1_19SingleTileSchedulerILb0ELb1ELb1ELi128EEEEEEEEEvNT_6ParamsE)
        /*00c8*/ 	.word	0x00000004


	//----- nvinfo : EIATTR_FRAME_SIZE
	.align		4
.L_44:
        /*00cc*/ 	.byte	0x04, 0x11
        /*00ce*/ 	.short	(.L_46 - .L_45)
	.align		4
.L_45:
        /*00d0*/ 	.word	index@(_ZN7cutlass13device_kernelIN5flash19enable_sm80_to_sm89INS1_16FlashAttnFwdSm80INS1_25CollectiveMainloopFwdSm80ILi4ELi1ELb0EN4cute5tupleIJNS5_1CILi128EEENS7_ILi112EEENS7_ILi64EEEEEELi64ENS_10bfloat16_tEfNS_4arch4Sm80ELb0ELb0ELb0ELb0ELb1ELb0ELb1ELb1EEENS1_21CollectiveEpilogueFwdINS6_IJS8_SA_S9_EEENS6_IJNS7_ILi1EEESI_SI_EEESC_SE_Li128ELb0ELb1ELb1ELb0EEENS1_19SingleTileSchedulerILb0ELb1ELb1ELi128EEEEEEEEEvNT_6ParamsE)
        /*00d4*/ 	.word	0x00000000


	//----- nvinfo : EIATTR_REGCOUNT
	.align		4
.L_46:
        /*00d8*/ 	.byte	0x04, 0x2f
        /*00da*/ 	.short	(.L_48 - .L_47)
	.align		4
.L_47:
        /*00dc*/ 	.word	index@(_ZN7cutlass13device_kernelIN5flash19enable_sm80_to_sm89INS1_16FlashAttnFwdSm80INS1_25CollectiveMainloopFwdSm80ILi4ELi1ELb0EN4cute5tupleIJNS5_1CILi128EEENS7_ILi80EEENS7_ILi64EEEEEELi64ENS_10bfloat16_tEfNS_4arch4Sm80ELb1ELb0ELb1ELb1ELb1ELb1ELb1ELb1EEENS1_21CollectiveEpilogueFwdINS6_IJS8_SA_S9_EEENS6_IJNS7_ILi1EEESI_SI_EEESC_SE_Li128ELb1ELb1ELb1ELb0EEENS1_36VarlenDynamicPersistentTileSchedulerILi128ELi80ELi128ELi128ELb1ELb1ELb0ELb1ELb1ELb1EEEEEEEEEvNT_6ParamsE)
        /*00e0*/ 	.word	0x00000004


	//----- nvinfo : EIATTR_FRAME_SIZE
	.align		4
.L_48:
        /*00e4*/ 	.byte	0x04, 0x11
        /*00e6*/ 	.short	(.L_50 - .L_49)
	.align		4
.L_49:
        /*00e8*/ 	.word	index@(_ZN7cutlass13device_kernelIN5flash19enable_sm80_to_sm89INS1_16FlashAttnFwdSm80INS1_25CollectiveMainloopFwdSm80ILi4ELi1ELb0EN4cute5tupleIJNS5_1CILi128EEENS7_ILi80EEENS7_ILi64EEEEEELi64ENS_10bfloat16_tEfNS_4arch4Sm80ELb1ELb0ELb1ELb1ELb1ELb1ELb1ELb1EEENS1_21CollectiveEpilogueFwdINS6_IJS8_SA_S9_EEENS6_IJNS7_ILi1EEESI_SI_EEESC_SE_Li128ELb1ELb1ELb1ELb0EEENS1_36VarlenDynamicPersistentTileSchedulerILi128ELi80ELi128ELi128ELb1ELb1ELb0ELb1ELb1ELb1EEEEEEEEEvNT_6ParamsE)
        /*00ec*/ 	.word	0x00000000


	//----- nvinfo : EIATTR_REGCOUNT
	.align		4
.L_50:
        /*00f0*/ 	.byte	0x04, 0x2f
        /*00f2*/ 	.short	(.L_52 - .L_51)
	.align		4
.L_51:
        /*00f4*/ 	.word	index@(_ZN7cutlass13device_kernelIN5flash19enable_sm80_to_sm89INS1_16FlashAttnFwdSm80INS1_25CollectiveMainloopFwdSm80ILi4ELi1ELb0EN4cute5tupleIJNS5_1CILi128EEENS7_ILi80EEENS7_ILi64EEEEEELi64ENS_10bfloat16_tEfNS_4arch4Sm80ELb1ELb0ELb1ELb1ELb1ELb0ELb1ELb1EEENS1_21CollectiveEpilogueFwdINS6_IJS8_SA_S9_EEENS6_IJNS7_ILi1EEESI_SI_EEESC_SE_Li128ELb1ELb1ELb1ELb0EEENS1_36VarlenDynamicPersistentTileSchedulerILi128ELi80ELi128ELi128ELb1ELb1ELb0ELb1ELb1ELb1EEEEEEEEEvNT_6ParamsE)
        /*00f8*/ 	.word	0x00000004


	//----- nvinfo : EIATTR_FRAME_SIZE
	.align		4
.L_52:
        /*00fc*/ 	.byte	0x04, 0x11
        /*00fe*/ 	.short	(.L_54 - .L_53)
	.align		4
.L_53:
        /*0100*/ 	.word	index@(_ZN7cutlass13device_kernelIN5flash19enable_sm80_to_sm89INS1_16FlashAttnFwdSm80INS1_25CollectiveMainloopFwdSm80ILi4ELi1ELb0EN4cute5tupleIJNS5_1CILi128EEENS7_ILi80EEENS7_ILi64EEEEEELi64ENS_10bfloat16_tEfNS_4arch4Sm80ELb1ELb0ELb1ELb1ELb1ELb0ELb1ELb1EEENS1_21CollectiveEpilogueFwdINS6_IJS8_SA_S9_EEENS6_IJNS7_ILi1EEESI_SI_EEESC_SE_Li128ELb1ELb1ELb1ELb0EEENS1_36VarlenDynamicPersistentTileSchedulerILi128ELi80ELi128ELi128ELb1ELb1ELb0ELb1ELb1ELb1EEEEEEEEEvNT_6ParamsE)
        /*0104*/ 	.word	0x00000000


	//----- nvinfo : EIATTR_REGCOUNT
	.align		4
.L_54:
        /*0108*/ 	.byte	0x04, 0x2f
        /*010a*/ 	.short	(.L_56 - .L_55)
	.align		4
.L_55:
        /*010c*/ 	.word	index@(_ZN7cutlass13device_kernelIN5flash19enable_sm80_to_sm89INS1_16FlashAttnFwdSm80INS1_25CollectiveMainloopFwdSm80ILi4ELi1ELb0EN4cute5tupleIJNS5_1CILi128EEENS7_ILi112EEENS7_ILi64EEEEEELi64ENS_10bfloat16_tEfNS_4arch4Sm80ELb1ELb0ELb1ELb0ELb1ELb0ELb1ELb1EEENS1_21CollectiveEpilogueFwdINS6_IJS8_SA_S9_EEENS6_IJNS7_ILi1EEESI_SI_EEESC_SE_Li128ELb0ELb1ELb1ELb0EEENS1_30DynamicPersistentTileSchedulerILi128ELi128ELb1ELb1ELb0EEEEEEEEEvNT_6ParamsE)
        /*0110*/ 	.word	0x00000004


	//----- nvinfo : EIATTR_FRAME_SIZE
	.align		4
.L_56:
        /*0114*/ 	.byte	0x04, 0x11
        /*0116*/ 	.short	(.L_58 - .L_57)
	.align		4
.L_57:
        /*0118*/ 	.word	index@(_ZN7cutlass13device_kernelIN5flash19enable_sm80_to_sm89INS1_16FlashAttnFwdSm80INS1_25CollectiveMainloopFwdSm80ILi4ELi1ELb0EN4cute5tupleIJNS5_1CILi128EEENS7_ILi112EEENS7_ILi64EEEEEELi64ENS_10bfloat16_tEfNS_4arch4Sm80ELb1ELb0ELb1ELb0ELb1ELb0ELb1ELb1EEENS1_21CollectiveEpilogueFwdINS6_IJS8_SA_S9_EEENS6_IJNS7_ILi1EEESI_SI_EEESC_SE_Li128ELb0ELb1ELb1ELb0EEENS1_30DynamicPersistentTileSchedulerILi128ELi128ELb1ELb1ELb0EEEEEEEEEvNT_6ParamsE)
        /*011c*/ 	.word	0x00000000


	//----- nvinfo : EIATTR_REGCOUNT
	.align		4
.L_58:
        /*0120*/ 	.byte	0x04, 0x2f
        /*0122*/ 	.short	(.L_60 - .L_59)
	.align		4
.L_59:
        /*0124*/ 	.word	index@(_ZN7cutlass13device_kernelIN5flash19enable_sm80_to_sm89INS1_16FlashAttnFwdSm80INS1_25CollectiveMainloopFwdSm80ILi4ELi1ELb0EN4cute5tupleIJNS5_1CILi128EEENS7_ILi80EEENS7_ILi64EEEEEELi64ENS_10bfloat16_tEfNS_4arch4Sm80ELb0ELb1ELb1ELb1ELb1ELb1ELb1ELb1EEENS1_21CollectiveEpilogueFwdINS6_IJS8_SA_S9_EEENS6_IJNS7_ILi1EEESI_SI_EEESC_SE_Li128ELb1ELb1ELb1ELb0EEENS1_36VarlenDynamicPersistentTileSchedulerILi128ELi80ELi128ELi128ELb1ELb1ELb0ELb1ELb0ELb1EEEEEEEEEvNT_6ParamsE)
        /*0128*/ 	.word	0x00000004


	//----- nvinfo : EIATTR_FRAME_SIZE
	.align		4
.L_60:
        /*012c*/ 	.byte	0x04, 0x11
        /*012e*/ 	.short	(.L_62 - .L_61)
	.align		4
.L_61:
        /*0130*/ 	.word	index@(_ZN7cutlass13device_kernelIN5flash19enable_sm80_to_sm89INS1_16FlashAttnFwdSm80INS1_25CollectiveMainloopFwdSm80ILi4ELi1ELb0EN4cute5tupleIJNS5_1CILi128EEENS7_ILi80EEENS7_ILi64EEEEEELi64ENS_10bfloat16_tEfNS_4arch4Sm80ELb0ELb1ELb1ELb1ELb1ELb1ELb1ELb1EEENS1_21CollectiveEpilogueFwdINS6_IJS8_SA_S9_EEENS6_IJNS7_ILi1EEESI_SI_EEESC_SE_Li128ELb1ELb1ELb1ELb0EEENS1_36VarlenDynamicPersistentTileSchedulerILi128ELi80ELi128ELi128ELb1ELb1ELb0ELb1ELb0ELb1EEEEEEEEEvNT_6ParamsE)
        /*0134*/ 	.word	0x00000000


	//----- nvinfo : EIATTR_REGCOUNT
	.align		4
.L_62:
        /*0138*/ 	.byte	0x04, 0x2f
        /*013a*/ 	.short	(.L_64 - .L_63)
	.align		4
.L_63:
        /*013c*/ 	.word	index@(_ZN7cutlass13device_kernelIN5flash19enable_sm80_to_sm89INS1_16FlashAttnFwdSm80INS1_25CollectiveMainloopFwdSm80ILi4ELi1ELb0EN4cute5tupleIJNS5_1CILi128EEENS7_ILi80EEENS7_ILi64EEEEEELi64ENS_10bfloat16_tEfNS_4arch4Sm80ELb0ELb1ELb1ELb1ELb1ELb0ELb1ELb1EEENS1_21CollectiveEpilogueFwdINS6_IJS8_SA_S9_EEENS6_IJNS7_ILi1EEESI_SI_EEESC_SE_Li128ELb1ELb1ELb1ELb0EEENS1_36VarlenDynamicPersistentTileSchedulerILi128ELi80ELi128ELi128ELb1ELb1ELb0ELb1ELb0ELb1EEEEEEEEEvNT_6ParamsE)
        /*0140*/ 	.word	0x00000004


	//----- nvinfo : EIATTR_FRAME_SIZE
	.align		4
.L_64:
        /*0144*/ 	.byte	0x04, 0x11
        /*0146*/ 	.short	(.L_66 - .L_65)
	.align		4
.L_65:
        /*0148*/ 	.word	index@(_ZN7cutlass13device_kernelIN5flash19enable_sm80_to_sm89INS1_16FlashAttnFwdSm80INS1_25CollectiveMainloopFwdSm80ILi4ELi1ELb0EN4cute5tupleIJNS5_1CILi128EEENS7_ILi80EEENS7_ILi64EEEEEELi64ENS_10bfloat16_tEfNS_4arch4Sm80ELb0ELb1ELb1ELb1ELb1ELb0ELb1ELb1EEENS1_21CollectiveEpilogueFwdINS6_IJS8_SA_S9_EEENS6_IJNS7_ILi1EEESI_SI_EEESC_SE_Li128ELb1ELb1ELb1ELb0EEENS1_36VarlenDynamicPersistentTileSchedulerILi128ELi80ELi128ELi128ELb1ELb1ELb0ELb1ELb0ELb1EEEEEEEEEvNT_6ParamsE)
        /*014c*/ 	.word	0x00000000


	//----- nvinfo : EIATTR_REGCOUNT
	.align		4
.L_66:
        /*0150*/ 	.byte	0x04, 0x2f
        /*0152*/ 	.short	(.L_68 - .L_67)
	.align		4
.L_67:
        /*0154*/ 	.word	index@(_ZN7cutlass13device_kernelIN5flash19enable_sm80_to_sm89INS1_16FlashAttnFwdSm80INS1_25CollectiveMainloopFwdSm80ILi4ELi1ELb0EN4cute5tupleIJNS5_1CILi128EEENS7_ILi96EEENS7_ILi64EEEEEELi64ENS_10bfloat16_tEfNS_4arch4Sm80ELb0ELb1ELb1ELb0ELb1ELb0ELb1ELb1EEENS1_21CollectiveEpilogueFwdINS6_IJS8_SA_S9_EEENS6_IJNS7_ILi1EEESI_SI_EEESC_SE_Li128ELb0ELb1ELb1ELb0EEENS1_19SingleTileSchedulerILb0ELb1ELb1ELi128EEEEEEEEEvNT_6ParamsE)
        /*0158*/ 	.word	0x00000004


	//----- nvinfo : EIATTR_FRAME_SIZE
	.align		4
.L_68:
        /*015c*/ 	.byte	0x04, 0x11
        /*015e*/ 	.short	(.L_70 - .L_69)
	.align		4
.L_69:
        /*0160*/ 	.word	index@(_ZN7cutlass13device_kernelIN5flash19enable_sm80_to_sm89INS1_16FlashAttnFwdSm80INS1_25CollectiveMainloopFwdSm80ILi4ELi1ELb0EN4cute5tupleIJNS5_1CILi128EEENS7_ILi96EEENS7_ILi64EEEEEELi64ENS_10bfloat16_tEfNS_4arch4Sm80ELb0ELb1ELb1ELb0ELb1ELb0ELb1ELb1EEENS1_21CollectiveEpilogueFwdINS6_IJS8_SA_S9_EEENS6_IJNS7_ILi1EEESI_SI_EEESC_SE_Li128ELb0ELb1ELb1ELb0EEENS1_19SingleTileSchedulerILb0ELb1ELb1ELi128EEEEEEEEEvNT_6ParamsE)
        /*0164*/ 	.word	0x00000000


	//----- nvinfo : EIATTR_REGCOUNT
	.align		4
.L_70:
        /*0168*/ 	.byte	0x04, 0x2f
        /*016a*/ 	.short	(.L_72 - .L_71)
	.align		4
.L_71:
        /*016c*/ 	.word	index@(_ZN7cutlass13device_kernelIN5flash19enable_sm80_to_sm89INS1_16FlashAttnFwdSm80INS1_25CollectiveMainloopFwdSm80ILi4ELi1ELb0EN4cute5tupleIJNS5_1CILi128EEENS7_ILi80EEENS7_ILi64EEEEEELi64ENS_10bfloat16_tEfNS_4arch4Sm80ELb0ELb0ELb1ELb1ELb1ELb1ELb1ELb1EEENS1_21CollectiveEpilogueFwdINS6_IJS8_SA_S9_EEENS6_IJNS7_ILi1EEESI_SI_EEESC_SE_Li128ELb1ELb1ELb1ELb0EEENS1_36VarlenDynamicPersistentTileSchedulerILi128ELi80ELi128ELi128ELb1ELb1ELb0ELb0ELb1ELb1EEEEEEEEEvNT_6ParamsE)
        /*0170*/ 	.word	0x00000004


	//----- nvinfo : EIATTR_FRAME_SIZE
	.align		4
.L_72:
        /*0174*/ 	.byte	0x04, 0x11
        /*0176*/ 	.short	(.L_74 - .L_73)
	.align		4
.L_73:
        /*0178*/ 	.word	index@(_ZN7cutlass13device_kernelIN5flash19enable_sm80_to_sm89INS1_16FlashAttnFwdSm80INS1_25CollectiveMainloopFwdSm80ILi4ELi1ELb0EN4cute5tupleIJNS5_1CILi128EEENS7_ILi80EEENS7_ILi64EEEEEELi64ENS_10bfloat16_tEfNS_4arch4Sm80ELb0ELb0ELb1ELb1ELb1ELb1ELb1ELb1EEENS1_21CollectiveEpilogueFwdINS6_IJS8_SA_S9_EEENS6_IJNS7_ILi1EEESI_SI_EEESC_SE_Li128ELb1ELb1ELb1ELb0EEENS1_36VarlenDynamicPersistentTileSchedulerILi128ELi80ELi128ELi128ELb1ELb1ELb0ELb0ELb1ELb1EEEEEEEEEvNT_6ParamsE)
        /*017c*/ 	.word	0x00000000


	//----- nvinfo : EIATTR_REGCOUNT
	.align		4
.L_74:
        /*0180*/ 	.byte	0x04, 0x2f
        /*0182*/ 	.short	(.L_76 - .L_75)
	.align		4
.L_75:
        /*0184*/ 	.word	index@(_ZN7cutlass13device_kernelIN5flash19enable_sm80_to_sm89INS1_16FlashAttnFwdSm80INS1_25CollectiveMainloopFwdSm80ILi4ELi1ELb0EN4cute5tupleIJNS5_1CILi128EEENS7_ILi80EEENS7_ILi64EEEEEELi64ENS_10bfloat16_tEfNS_4arch4Sm80ELb0ELb0ELb1ELb1ELb1ELb0ELb1ELb1EEENS1_21CollectiveEpilogueFwdINS6_IJS8_SA_S9_EEENS6_IJNS7_ILi1EEESI_SI_EEESC_SE_Li128ELb1ELb1ELb1ELb0EEENS1_36VarlenDynamicPersistentTileSchedulerILi128ELi80ELi128ELi128ELb1ELb1ELb0ELb0ELb1ELb1EEEEEEEEEvNT_6ParamsE)
        /*0188*/ 	.word	0x00000004


	//----- nvinfo : EIATTR_FRAME_SIZE
	.align		4
.L_76:
        /*018c*/ 	.byte	0x04, 0x11
        /*018e*/ 	.short	(.L_78 - .L_77)
	.align		4
.L_77:
        /*0190*/ 	.word	index@(_ZN7cutlass13device_kernelIN5flash19enable_sm80_to_sm89INS1_16FlashAttnFwdSm80INS1_25CollectiveMainloopFwdSm80ILi4ELi1ELb0EN4cute5tupleIJNS5_1CILi128EEENS7_ILi80EEENS7_ILi64EEEEEELi64ENS_10bfloat16_tEfNS_4arch4Sm80ELb0ELb0ELb1ELb1ELb1ELb0ELb1ELb1EEENS1_21CollectiveEpilogueFwdINS6_IJS8_SA_S9_EEENS6_IJNS7_ILi1EEESI_SI_EEESC_SE_Li128ELb1ELb1ELb1ELb0EEENS1_36VarlenDynamicPersistentTileSchedulerILi128ELi80ELi128ELi128ELb1ELb1ELb0ELb0ELb1ELb1EEEEEEEEEvNT_6ParamsE)
        /*0194*/ 	.word	0x00000000


	//----- nvinfo : EIATTR_REGCOUNT
	.align		4
.L_78:
        /*0198*/ 	.byte	0x04, 0x2f
        /*019a*/ 	.short	(.L_80 - .L_79)
	.align		4
.L_79:
        /*019c*/ 	.word	index@(_ZN7cutlass13device_kernelIN5flash19enable_sm80_to_sm89INS1_16FlashAttnFwdSm80INS1_25CollectiveMainloopFwdSm80ILi4ELi1ELb0EN4cute5tupleIJNS5_1CILi128EEENS7_ILi112EEENS7_ILi64EEEEEELi64ENS_10bfloat16_tEfNS_4arch4Sm80ELb0ELb0ELb1ELb0ELb1ELb0ELb1ELb1EEENS1_21CollectiveEpilogueFwdINS6_IJS8_SA_S9_EEENS6_IJNS7_ILi1EEESI_SI_EEESC_SE_Li128ELb0ELb1ELb1ELb0EEENS1_19SingleTileSchedulerILb0ELb1ELb1ELi128EEEEEEEEEvNT_6ParamsE)
        /*01a0*/ 	.word	0x00000004


	//----- nvinfo : EIATTR_FRAME_SIZE
	.align		4
.L_80:
        /*01a4*/ 	.byte	0x04, 0x11
        /*01a6*/ 	.short	(.L_82 - .L_81)
	.align		4
.L_81:
        /*01a8*/ 	.word	index@(_ZN7cutlass13device_kernelIN5flash19enable_sm80_to_sm89INS1_16FlashAttnFwdSm80INS1_25CollectiveMainloopFwdSm80ILi4ELi1ELb0EN4cute5tupleIJNS5_1CILi128EEENS7_ILi112EEENS7_ILi64EEEEEELi64ENS_10bfloat16_tEfNS_4arch4Sm80ELb0ELb0ELb1ELb0ELb1ELb0ELb1ELb1EEENS1_21CollectiveEpilogueFwdINS6_IJS8_SA_S9_EEENS6_IJNS7_ILi1EEESI_SI_EEESC_SE_Li128ELb0ELb1ELb1ELb0EEENS1_19SingleTileSchedulerILb0ELb1ELb1ELi128EEEEEEEEEvNT_6ParamsE)
        /*01ac*/ 	.word	0x00000000


	//----- nvinfo : EIATTR_MIN_STACK_SIZE
	.align		4
.L_82:
        /*01b0*/ 	.byte	0x04, 0x12
        /*01b2*/ 	.short	(.L_84 - .L_83)
	.align		4
.L_83:
        /*01b4*/ 	.word	index@(_ZN7cutlass13device_kernelIN5flash19enable_sm80_to_sm89INS1_16FlashAttnFwdSm80INS1_25CollectiveMainloopFwdSm80ILi4ELi1ELb0EN4cute5tupleIJNS5_1CILi128EEENS7_ILi112EEENS7_ILi64EEEEEELi64ENS_10bfloat16_tEfNS_4arch4Sm80ELb0ELb0ELb1ELb0ELb1ELb0ELb1ELb1EEENS1_21CollectiveEpilogueFwdINS6_IJS8_SA_S9_EEENS6_IJNS7_ILi1EEESI_SI_EEESC_SE_Li128ELb0ELb1ELb1ELb0EEENS1_19SingleTileSchedulerILb0ELb1ELb1ELi128EEEEEEEEEvNT_6ParamsE)
        /*01b8*/ 	.word	0x00000000


	//----- nvinfo : EIATTR_MIN_STACK_SIZE
	.align		4
.L_84:
        /*01bc*/ 	.byte	0x04, 0x12
        /*01be*/ 	.short	(.L_86 - .L_85)
	.align		4
.L_85:
        /*01c0*/ 	.word	index@(_ZN7cutlass13device_kernelIN5flash19enable_sm80_to_sm89INS1_16FlashAttnFwdSm80INS1_25CollectiveMainloopFwdSm80ILi4ELi1ELb0EN4cute5tupleIJNS5_1CILi128EEENS7_ILi80EEENS7_ILi64EEEEEELi64ENS_10bfloat16_tEfNS_4arch4Sm80ELb0ELb0ELb1ELb1ELb1ELb0ELb1ELb1EEENS1_21CollectiveEpilogueFwdINS6_IJS8_SA_S9_EEENS6_IJNS7_ILi1EEESI_SI_EEESC_SE_Li128ELb1ELb1ELb1ELb0EEENS1_36VarlenDynamicPersistentTileSchedulerILi128ELi80ELi128ELi128ELb1ELb1ELb0ELb0ELb1ELb1EEEEEEEEEvNT_6ParamsE)
        /*01c4*/ 	.word	0x00000000


	//----- nvinfo : EIATTR_MIN_STACK_SIZE
	.align		4
.L_86:
        /*01c8*/ 	.byte	0x04, 0x12
        /*01ca*/ 	.short	(.L_88 - .L_87)
	.align		4
.L_87:
        /*01cc*/ 	.word	index@(_ZN7cutlass13device_kernelIN5flash19enable_sm80_to_sm89INS1_16FlashAttnFwdSm80INS1_25CollectiveMainloopFwdSm80ILi4ELi1ELb0EN4cute5tupleIJNS5_1CILi128EEENS7_ILi80EEENS7_ILi64EEEEEELi64ENS_10bfloat16_tEfNS_4arch4Sm80ELb0ELb0ELb1ELb1ELb1ELb1ELb1ELb1EEENS1_21CollectiveEpilogueFwdINS6_IJS8_SA_S9_EEENS6_IJNS7_ILi1EEESI_SI_EEESC_SE_Li128ELb1ELb1ELb1ELb0EEENS1_36VarlenDynamicPersistentTileSchedulerILi128ELi80ELi128ELi128ELb1ELb1ELb0ELb0ELb1ELb1EEEEEEEEEvNT_6ParamsE)
        /*01d0*/ 	.word	0x00000000


	//----- nvinfo : EIATTR_MIN_STACK_SIZE
	.align		4
.L_88:
        /*01d4*/ 	.byte	0x04, 0x12
        /*01d6*/ 	.short	(.L_90 - .L_89)
	.align		4
.L_89:
        /*01d8*/ 	.word	index@(_ZN7cutlass13device_kernelIN5flash19enable_sm80_to_sm89INS1_16FlashAttnFwdSm80INS1_25CollectiveMainloopFwdSm80ILi4ELi1ELb0EN4cute5tupleIJNS5_1CILi128EEENS7_ILi96EEENS7_ILi64EEEEEELi64ENS_10bfloat16_tEfNS_4arch4Sm80ELb0ELb1ELb1ELb0ELb1ELb0ELb1ELb1EEENS1_21CollectiveEpilogueFwdINS6_IJS8_SA_S9_EEENS6_IJNS7_ILi1EEESI_SI_EEESC_SE_Li128ELb0ELb1ELb1ELb0EEENS1_19SingleTileSchedulerILb0ELb1ELb1ELi128EEEEEEEEEvNT_6ParamsE)
        /*01dc*/ 	.word	0x00000000


	//----- nvinfo : EIATTR_MIN_STACK_SIZE
	.align		4
.L_90:
        /*01e0*/ 	.byte	0x04, 0x12
        /*01e2*/ 	.short	(.L_92 - .L_91)
	.align		4
.L_91:
        /*01e4*/ 	.word	index@(_ZN7cutlass13device_kernelIN5flash19enable_sm80_to_sm89INS1_16FlashAttnFwdSm80INS1_25CollectiveMainloopFwdSm80ILi4ELi1ELb0EN4cute5tupleIJNS5_1CILi128EEENS7_ILi80EEENS7_ILi64EEEEEELi64ENS_10bfloat16_tEfNS_4arch4Sm80ELb0ELb1ELb1ELb1ELb1ELb0ELb1ELb1EEENS1_21CollectiveEpilogueFwdINS6_IJS8_SA_S9_EEENS6_IJNS7_ILi1EEESI_SI_EEESC_SE_Li128ELb1ELb1ELb1ELb0EEENS1_36VarlenDynamicPersistentTileSchedulerILi128ELi80ELi128ELi128ELb1ELb1ELb0ELb1ELb0ELb1EEEEEEEEEvNT_6ParamsE)
        /*01e8*/ 	.word	0x00000000


	//----- nvinfo : EIATTR_MIN_STACK_SIZE
	.align		4
.L_92:
        /*01ec*/ 	.byte	0x04, 0x12
        /*01ee*/ 	.short	(.L_94 - .L_93)
	.align		4
.L_93:
        /*01f0*/ 	.word	index@(_ZN7cutlass13device_kernelIN5flash19enable_sm80_to_sm89INS1_16FlashAttnFwdSm80INS1_25CollectiveMainloopFwdSm80ILi4ELi1ELb0EN4cute5tupleIJNS5_1CILi128EEENS7_ILi80EEENS7_ILi64EEEEEELi64ENS_10bfloat16_tEfNS_4arch4Sm80ELb0ELb1ELb1ELb1ELb1ELb1ELb1ELb1EEENS1_21CollectiveEpilogueFwdINS6_IJS8_SA_S9_EEENS6_IJNS7_ILi1EEESI_SI_EEESC_SE_Li128ELb1ELb1ELb1ELb0EEENS1_36VarlenDynamicPersistentTileSchedulerILi128ELi80ELi128ELi128ELb1ELb1ELb0ELb1ELb0ELb1EEEEEEEEEvNT_6ParamsE)
        /*01f4*/ 	.word	0x00000000


	//----- nvinfo : EIATTR_MIN_STACK_SIZE
	.align		4
.L_94:
        /*01f8*/ 	.byte	0x04, 0x12
        /*01fa*/ 	.short	(.L_96 - .L_95)
	.align		4
.L_95:
        /*01fc*/ 	.word	index@(_ZN7cutlass13device_kernelIN5flash19enable_sm80_to_sm89INS1_16FlashAttnFwdSm80INS1_25CollectiveMainloopFwdSm80ILi4ELi1ELb0EN4cute5tupleIJNS5_1CILi128EEENS7_ILi112EEENS7_ILi64EEEEEELi64ENS_10bfloat16_tEfNS_4arch4Sm80ELb1ELb0ELb1ELb0ELb1ELb0ELb1ELb1EEENS1_21CollectiveEpilogueFwdINS6_IJS8_SA_S9_EEENS6_IJNS7_ILi1EEESI_SI_EEESC_SE_Li128ELb0ELb1ELb1ELb0EEENS1_30DynamicPersistentTileSchedulerILi128ELi128ELb1ELb1ELb0EEEEEEEEEvNT_6ParamsE)
        /*0200*/ 	.word	0x00000000


	//----- nvinfo : EIATTR_MIN_STACK_SIZE
	.align		4
.L_96:
        /*0204*/ 	.byte	0x04, 0x12
        /*0206*/ 	.short	(.L_98 - .L_97)
	.align		4
.L_97:
        /*0208*/ 	.word	index@(_ZN7cutlass13device_kernelIN5flash19enable_sm80_to_sm89INS1_16FlashAttnFwdSm80INS1_25CollectiveMainloopFwdSm80ILi4ELi1ELb0EN4cute5tupleIJNS5_1CILi128EEENS7_ILi80EEENS7_ILi64EEEEEELi64ENS_10bfloat16_tEfNS_4arch4Sm80ELb1ELb0ELb1ELb1ELb1ELb0ELb1ELb1EEENS1_21CollectiveEpilogueFwdINS6_IJS8_SA_S9_EEENS6_IJNS7_ILi1EEESI_SI_EEESC_SE_Li128ELb1ELb1ELb1ELb0EEENS1_36VarlenDynamicPersistentTileSchedulerILi128ELi80ELi128ELi128ELb1ELb1ELb0ELb1ELb1ELb1EEEEEEEEEvNT_6ParamsE)
        /*020c*/ 	.word	0x00000000


	//----- nvinfo : EIATTR_MIN_STACK_SIZE
	.align		4
.L_98:
        /*0210*/ 	.byte	0x04, 0x12
        /*0212*/ 	.short	(.L_100 - .L_99)
	.align		4
.L_99:
        /*0214*/ 	.word	index@(_ZN7cutlass13device_kernelIN5flash19enable_sm80_to_sm89INS1_16FlashAttnFwdSm80INS1_25CollectiveMainloopFwdSm80ILi4ELi1ELb0EN4cute5tupleIJNS5_1CILi128EEENS7_ILi80EEENS7_ILi64EEEEEELi64ENS_10bfloat16_tEfNS_4arch4Sm80ELb1ELb0ELb1ELb1ELb1ELb1ELb1ELb1EEENS1_21CollectiveEpilogueFwdINS6_IJS8_SA_S9_EEENS6_IJNS7_ILi1EEESI_SI_EEESC_SE_Li128ELb1ELb1ELb1ELb0EEENS1_36VarlenDynamicPersistentTileSchedulerILi128ELi80ELi128ELi128ELb1ELb1ELb0ELb1ELb1ELb1EEEEEEEEEvNT_6ParamsE)
        /*0218*/ 	.word	0x00000000


	//----- nvinfo : EIATTR_MIN_STACK_SIZE
	.align		4
.L_100:
        /*021c*/ 	.byte	0x04, 0x12
        /*021e*/ 	.short	(.L_102 - .L_101)
	.align		4
.L_101:
        /*0220*/ 	.word	index@(_ZN7cutlass13device_kernelIN5flash19enable_sm80_to_sm89INS1_16FlashAttnFwdSm80INS1_25CollectiveMainloopFwdSm80ILi4ELi1ELb0EN4cute5tupleIJNS5_1CILi128EEENS7_ILi112EEENS7_ILi64EEEEEELi64ENS_10bfloat16_tEfNS_4arch4Sm80ELb0ELb0ELb0ELb0ELb1ELb0ELb1ELb1EEENS1_21CollectiveEpilogueFwdINS6_IJS8_SA_S9_EEENS6_IJNS7_ILi1EEESI_SI_EEESC_SE_Li128ELb0ELb1ELb1ELb0EEENS1_19SingleTileSchedulerILb0ELb1ELb1ELi128EEEEEEEEEvNT_6ParamsE)
        /*0224*/ 	.word	0x00000000


	//----- nvinfo : EIATTR_MIN_STACK_SIZE
	.align		4
.L_102:
        /*0228*/ 	.byte	0x04, 0x12
        /*022a*/ 	.short	(.L_104 - .L_103)
	.align		4
.L_103:
        /*022c*/ 	.word	index@(_ZN7cutlass13device_kernelIN5flash19enable_sm80_to_sm89INS1_16FlashAttnFwdSm80INS1_25CollectiveMainloopFwdSm80ILi4ELi1ELb0EN4cute5tupleIJNS5_1CILi128EEENS7_ILi80EEENS7_ILi64EEEEEELi64ENS_10bfloat16_tEfNS_4arch4Sm80ELb0ELb0ELb0ELb1ELb1ELb0ELb1ELb1EEENS1_21CollectiveEpilogueFwdINS6_IJS8_SA_S9_EEENS6_IJNS7_ILi1EEESI_SI_EEESC_SE_Li128ELb1ELb1ELb1ELb0EEENS1_36VarlenDynamicPersistentTileSchedulerILi128ELi80ELi128ELi128ELb1ELb1ELb0ELb0ELb1ELb1EEEEEEEEEvNT_6ParamsE)
        /*0230*/ 	.word	0x00000000


	//----- nvinfo : EIATTR_MIN_STACK_SIZE
	.align		4
.L_104:
        /*0234*/ 	.byte	0x04, 0x12
        /*0236*/ 	.short	(.L_106 - .L_105)
	.align		4
.L_105:
        /*0238*/ 	.word	index@(_ZN7cutlass13device_kernelIN5flash19enable_sm80_to_sm89INS1_16FlashAttnFwdSm80INS1_25CollectiveMainloopFwdSm80ILi4ELi1ELb0EN4cute5tupleIJNS5_1CILi128EEENS7_ILi80EEENS7_ILi64EEEEEELi64ENS_10bfloat16_tEfNS_4arch4Sm80ELb0ELb0ELb0ELb1ELb1ELb1ELb1ELb1EEENS1_21CollectiveEpilogueFwdINS6_IJS8_SA_S9_EEENS6_IJNS7_ILi1EEESI_SI_EEESC_SE_Li128ELb1ELb1ELb1ELb0EEENS1_36VarlenDynamicPersistentTileSchedulerILi128ELi80ELi128ELi128ELb1ELb1ELb0ELb0ELb1ELb1EEEEEEEEEvNT_6ParamsE)
        /*023c*/ 	.word	0x00000000


	//----- nvinfo : EIATTR_MIN_STACK_SIZE
	.align		4
.L_106:
        /*0240*/ 	.byte	0x04, 0x12
        /*0242*/ 	.short	(.L_108 - .L_107)
	.align		4
.L_107:
        /*0244*/ 	.word	index@(_ZN7cutlass13device_kernelIN5flash19enable_sm80_to_sm89INS1_16FlashAttnFwdSm80INS1_25CollectiveMainloopFwdSm80ILi4ELi1ELb0EN4cute5tupleIJNS5_1CILi128EEENS7_ILi96EEENS7_ILi64EEEEEELi64ENS_10bfloat16_tEfNS_4arch4Sm80ELb0ELb1ELb0ELb0ELb1ELb0ELb1ELb1EEENS1_21CollectiveEpilogueFwdINS6_IJS8_SA_S9_EEENS6_IJNS7_ILi1EEESI_SI_EEESC_SE_Li128ELb0ELb1ELb1ELb0EEENS1_19SingleTileSchedulerILb0ELb1ELb1ELi128EEEEEEEEEvNT_6ParamsE)
        /*0248*/ 	.word	0x00000000


	//----- nvinfo : EIATTR_MIN_STACK_SIZE
	.align		4
.L_108:
        /*024c*/ 	.byte	0x04, 0x12
        /*024e*/ 	.short	(.L_110 - .L_109)
	.align		4
.L_109:
        /*0250*/ 	.word	index@(_ZN7cutlass13device_kernelIN5flash19enable_sm80_to_sm89INS1_16FlashAttnFwdSm80INS1_25CollectiveMainloopFwdSm80ILi4ELi1ELb0EN4cute5tupleIJNS5_1CILi128EEENS7_ILi80EEENS7_ILi64EEEEEELi64ENS_10bfloat16_tEfNS_4arch4Sm80ELb0ELb1ELb0ELb1ELb1ELb0ELb1ELb1EEENS1_21CollectiveEpilogueFwdINS6_IJS8_SA_S9_EEENS6_IJNS7_ILi1EEESI_SI_EEESC_SE_Li128ELb1ELb1ELb1ELb0EEENS1_36VarlenDynamicPersistentTileSchedulerILi128ELi80ELi128ELi128ELb1ELb1ELb0ELb1ELb0ELb1EEEEEEEEEvNT_6ParamsE)
        /*0254*/ 	.word	0x00000000


	//----- nvinfo : EIATTR_MIN_STACK_SIZE
	.align		4
.L_110:
        /*0258*/ 	.byte	0x04, 0x12
        /*025a*/ 	.short	(.L_112 - .L_111)
	.align		4
.L_111:
        /*025c*/ 	.word	index@(_ZN7cutlass13device_kernelIN5flash19enable_sm80_to_sm89INS1_16FlashAttnFwdSm80INS1_25CollectiveMainloopFwdSm80ILi4ELi1ELb0EN4cute5tupleIJNS5_1CILi128EEENS7_ILi80EEENS7_ILi64EEEEEELi64ENS_10bfloat16_tEfNS_4arch4Sm80ELb0ELb1ELb0ELb1ELb1ELb1ELb1ELb1EEENS1_21CollectiveEpilogueFwdINS6_IJS8_SA_S9_EEENS6_IJNS7_ILi1EEESI_SI_EEESC_SE_Li128ELb1ELb1ELb1ELb0EEENS1_36VarlenDynamicPersistentTileSchedulerILi128ELi80ELi128ELi128ELb1ELb1ELb0ELb1ELb0ELb1EEEEEEEEEvNT_6ParamsE)
        /*0260*/ 	.word	0x00000000


	//----- nvinfo : EIATTR_MIN_STACK_SIZE
	.align		4
.L_112:
        /*0264*/ 	.byte	0x04, 0x12
        /*0266*/ 	.short	(.L_114 - .L_113)
	.align		4
.L_113:
        /*0268*/ 	.word	index@(_ZN7cutlass13device_kernelIN5flash19enable_sm80_to_sm89INS1_16FlashAttnFwdSm80INS1_25CollectiveMainloopFwdSm80ILi4ELi1ELb0EN4cute5tupleIJNS5_1CILi128EEENS7_ILi112EEENS7_ILi64EEEEEELi64ENS_10bfloat16_tEfNS_4arch4Sm80ELb1ELb0ELb0ELb0ELb1ELb0ELb1ELb1EEENS1_21CollectiveEpilogueFwdINS6_IJS8_SA_S9_EEENS6_IJNS7_ILi1EEESI_SI_EEESC_SE_Li128ELb0ELb1ELb1ELb0EEENS1_30DynamicPersistentTileSchedulerILi128ELi128ELb1ELb1ELb0EEEEEEEEEvNT_6ParamsE)
        /*026c*/ 	.word	0x00000000


	//----- nvinfo : EIATTR_MIN_STACK_SIZE
	.align		4
.L_114:
        /*0270*/ 	.byte	0x04, 0x12
        /*0272*/ 	.short	(.L_116 - .L_115)
	.align		4
.L_115:
        /*0274*/ 	.word	index@(_ZN7cutlass13device_kernelIN5flash19enable_sm80_to_sm89INS1_16FlashAttnFwdSm80INS1_25CollectiveMainloopFwdSm80ILi4ELi1ELb0EN4cute5tupleIJNS5_1CILi128EEENS7_ILi80EEENS7_ILi64EEEEEELi64ENS_10bfloat16_tEfNS_4arch4Sm80ELb1ELb0ELb0ELb1ELb1ELb0ELb1ELb1EEENS1_21CollectiveEpilogueFwdINS6_IJS8_SA_S9_EEENS6_IJNS7_ILi1EEESI_SI_EEESC_SE_Li128ELb1ELb1ELb1ELb0EEENS1_36VarlenDynamicPersistentTileSchedulerILi128ELi80ELi128ELi128ELb1ELb1ELb0ELb1ELb1ELb1EEEEEEEEEvNT_6ParamsE)
        /*0278*/ 	.word	0x00000000


	//----- nvinfo : EIATTR_MIN_STACK_SIZE
	.align		4
.L_116:
        /*027c*/ 	.byte	0x04, 0x12
        /*027e*/ 	.short	(.L_118 - .L_117)
	.align		4
.L_117:
        /*0280*/ 	.word	index@(_ZN7cutlass13device_kernelIN5flash19enable_sm80_to_sm89INS1_16FlashAttnFwdSm80INS1_25CollectiveMainloopFwdSm80ILi4ELi1ELb0EN4cute5tupleIJNS5_1CILi128EEENS7_ILi80EEENS7_ILi64EEEEEELi64ENS_10bfloat16_tEfNS_4arch4Sm80ELb1ELb0ELb0ELb1ELb1ELb1ELb1ELb1EEENS1_21CollectiveEpilogueFwdINS6_IJS8_SA_S9_EEENS6_IJNS7_ILi1EEESI_SI_EEESC_SE_Li128ELb1ELb1ELb1ELb0EEENS1_36VarlenDynamicPersistentTileSchedulerILi128ELi80ELi128ELi128ELb1ELb1ELb0ELb1ELb1ELb1EEEEEEEEEvNT_6ParamsE)
        /*0284*/ 	.word	0x00000000
.L_118:


//--------------------- .nv.compat                --------------------------
	.section	.nv.compat,"",@"SHT_CUDA_COMPAT_INFO"
	.align	4
        /*0000*/ 	.byte	0x02, 0x09, 0x01, 0x00, 0x02, 0x02, 0x01, 0x00, 0x02, 0x05, 0x05, 0x00, 0x03, 0x07, 0x01, 0x01
        /*0010*/ 	.byte	0x02, 0x03, 0x00, 0x00, 0x02, 0x06, 0x01, 0x00, 0x04, 0x0b, 0x08, 0x00, 0x09, 0x00, 0x00, 0x00
        /*0020*/ 	.byte	0x00, 0x00, 0x00, 0x00


//--------------------- .nv.info._ZN7cutlass13device_kernelIN5flash19enable_sm80_to_sm89INS1_16FlashAttnFwdSm80INS1_25CollectiveMainloopFwdSm80ILi4ELi1ELb0EN4cute5tupleIJNS5_1CILi128EEENS7_ILi112EEENS7_ILi64EEEEEELi64ENS_10bfloat16_tEfNS_4arch4Sm80ELb0ELb0ELb1ELb0ELb1ELb0ELb1ELb1EEENS1_21CollectiveEpilogueFwdINS6_IJS8_SA_S9_EEENS6_IJNS7_ILi1EEESI_SI_EEESC_SE_Li128ELb0ELb1ELb1ELb0EEENS1_19SingleTileSchedulerILb0ELb1ELb1ELi128EEEEEEEEEvNT_6ParamsE --------------------------
	.section	.nv.info._ZN7cutlass13device_kernelIN5flash19enable_sm80_to_sm89INS1_16FlashAttnFwdSm80INS1_25CollectiveMainloopFwdSm80ILi4ELi1ELb0EN4cute5tupleIJNS5_1CILi128EEENS7_ILi112EEENS7_ILi64EEEEEELi64ENS_10bfloat16_tEfNS_4arch4Sm80ELb0ELb0ELb1ELb0ELb1ELb0ELb1ELb1EEENS1_21CollectiveEpilogueFwdINS6_IJS8_SA_S9_EEENS6_IJNS7_ILi1EEESI_SI_EEESC_SE_Li128ELb0ELb1ELb1ELb0EEENS1_19SingleTileSchedulerILb0ELb1ELb1ELi128EEEEEEEEEvNT_6ParamsE,"",@"SHT_CUDA_INFO"
	.sectionflags	@""
	.align	4


	//----- nvinfo : EIATTR_CUDA_API_VERSION
	.align		4
        /*0000*/ 	.byte	0x04, 0x37
        /*0002*/ 	.short	(.L_120 - .L_119)
.L_119:
        /*0004*/ 	.word	0x00000082


	//----- nvinfo : EIATTR_KPARAM_INFO
	.align		4
.L_120:
        /*0008*/ 	.byte	0x04, 0x17
        /*000a*/ 	.short	(.L_122 - .L_121)
.L_121:
        /*000c*/ 	.word	0x00000000
        /*0010*/ 	.short	0x0000
        /*0012*/ 	.short	0x0000
        /*0014*/ 	.byte	0x00, 0xf0, 0x61, 0x10


	//----- nvinfo : EIATTR_SPARSE_MMA_MASK
	.align		4
.L_122:
        /*0018*/ 	.byte	0x03, 0x50
        /*001a*/ 	.short	0x0000


	//----- nvinfo : EIATTR_MAXREG_COUNT
	.align		4
        /*001c*/ 	.byte	0x03, 0x1b
        /*001e*/ 	.short	0x00ff


	//----- nvinfo : EIATTR_MERCURY_ISA_VERSION
	.align		4
        /*0020*/ 	.byte	0x03, 0x5f
        /*0022*/ 	.short	0x0101


	//----- nvinfo : EIATTR_VRC_CTA_INIT_COUNT
	.align		4
        /*0024*/ 	.byte	0x02, 0x4a
	.zero		1
	.zero		1


	//----- nvinfo : EIATTR_EXIT_INSTR_OFFSETS
	.align		4
        /*0028*/ 	.byte	0x04, 0x1c
        /*002a*/ 	.short	(.L_124 - .L_123)


	//   ....[0]....
.L_123:
        /*002c*/ 	.word	0x00000010


	//----- nvinfo : EIATTR_MAX_THREADS
	.align		4
.L_124:
        /*0030*/ 	.byte	0x04, 0x05
        /*0032*/ 	.short	(.L_126 - .L_125)
.L_125:
        /*0034*/ 	.word	0x00000080
        /*0038*/ 	.word	0x00000001
        /*003c*/ 	.word	0x00000001


	//----- nvinfo : EIATTR_CBANK_PARAM_SIZE
	.align		4
.L_126:
        /*0040*/ 	.byte	0x03, 0x19
        /*0042*/ 	.short	0x0418


	//----- nvinfo : EIATTR_PARAM_CBANK
	.align		4
        /*0044*/ 	.byte	0x04, 0x0a
        /*0046*/ 	.short	(.L_128 - .L_127)
	.align		4
.L_127:
        /*0048*/ 	.word	index@(.nv.constant0._ZN7cutlass13device_kernelIN5flash19enable_sm80_to_sm89INS1_16FlashAttnFwdSm80INS1_25CollectiveMainloopFwdSm80ILi4ELi1ELb0EN4cute5tupleIJNS5_1CILi128EEENS7_ILi112EEENS7_ILi64EEEEEELi64ENS_10bfloat16_tEfNS_4arch4Sm80ELb0ELb0ELb1ELb0ELb1ELb0ELb1ELb1EEENS1_21CollectiveEpilogueFwdINS6_IJS8_SA_S9_EEENS6_IJNS7_ILi1EEESI_SI_EEESC_SE_Li128ELb0ELb1ELb1ELb0EEENS1_19SingleTileSchedulerILb0ELb1ELb1ELi128EEEEEEEEEvNT_6ParamsE)
        /*004c*/ 	.short	0x0380
        /*004e*/ 	.short	0x0418


	//----- nvinfo : EIATTR_SW_WAR
	.align		4
.L_128:
        /*0050*/ 	.byte	0x04, 0x36
        /*0052*/ 	.short	(.L_130 - .L_129)
.L_129:
        /*0054*/ 	.word	0x00000008
.L_130:


//--------------------- .nv.info._ZN7cutlass13device_kernelIN5flash19enable_sm80_to_sm89INS1_16FlashAttnFwdSm80INS1_25CollectiveMainloopFwdSm80ILi4ELi1ELb0EN4cute5tupleIJNS5_1CILi128EEENS7_ILi80EEENS7_ILi64EEEEEELi64ENS_10bfloat16_tEfNS_4arch4Sm80ELb0ELb0ELb1ELb1ELb1ELb0ELb1ELb1EEENS1_21CollectiveEpilogueFwdINS6_IJS8_SA_S9_EEENS6_IJNS7_ILi1EEESI_SI_EEESC_SE_Li128ELb1ELb1ELb1ELb0EEENS1_36VarlenDynamicPersistentTileSchedulerILi128ELi80ELi128ELi128ELb1ELb1ELb0ELb0ELb1ELb1EEEEEEEEEvNT_6ParamsE --------------------------
	.section	.nv.info._ZN7cutlass13device_kernelIN5flash19enable_sm80_to_sm89INS1_16FlashAttnFwdSm80INS1_25CollectiveMainloopFwdSm80ILi4ELi1ELb0EN4cute5tupleIJNS5_1CILi128EEENS7_ILi80EEENS7_ILi64EEEEEELi64ENS_10bfloat16_tEfNS_4arch4Sm80ELb0ELb0ELb1ELb1ELb1ELb0ELb1ELb1EEENS1_21CollectiveEpilogueFwdINS6_IJS8_SA_S9_EEENS6_IJNS7_ILi1EEESI_SI_EEESC_SE_Li128ELb1ELb1ELb1ELb0EEENS1_36VarlenDynamicPersistentTileSchedulerILi128ELi80ELi128ELi128ELb1ELb1ELb0ELb0ELb1ELb1EEEEEEEEEvNT_6ParamsE,"",@"SHT_CUDA_INFO"
	.sectionflags	@""
	.align	4


	//----- nvinfo : EIATTR_CUDA_API_VERSION
	.align		4
        /*0000*/ 	.byte	0x04, 0x37
        /*0002*/ 	.short	(.L_132 - .L_131)
.L_131:
        /*0004*/ 	.word	0x00000082


	//----- nvinfo : EIATTR_KPARAM_INFO
	.align		4
.L_132:
        /*0008*/ 	.byte	0x04, 0x17
        /*000a*/ 	.short	(.L_134 - .L_133)
.L_133:
        /*000c*/ 	.word	0x00000000
        /*0010*/ 	.short	0x0000
        /*0012*/ 	.short	0x0000
        /*0014*/ 	.byte	0x00, 0xf0, 0xe1, 0x10


	//----- nvinfo : EIATTR_SPARSE_MMA_MASK
	.align		4
.L_134:
        /*0018*/ 	.byte	0x03, 0x50
        /*001a*/ 	.short	0x0000


	//----- nvinfo : EIATTR_MAXREG_COUNT
	.align		4
        /*001c*/ 	.byte	0x03, 0x1b
        /*001e*/ 	.short	0x00ff


	//----- nvinfo : EIATTR_MERCURY_ISA_VERSION
	.align		4
        /*0020*/ 	.byte	0x03, 0x5f
        /*0022*/ 	.short	0x0101


	//----- nvinfo : EIATTR_VRC_CTA_INIT_COUNT
	.align		4
        /*0024*/ 	.byte	0x02, 0x4a
	.zero		1
	.zero		1


	//----- nvinfo : EIATTR_EXIT_INSTR_OFFSETS
	.align		4
        /*0028*/ 	.byte	0x04, 0x1c
        /*002a*/ 	.short	(.L_136 - .L_135)


	//   ....[0]....
.L_135:
        /*002c*/ 	.word	0x00000010


	//----- nvinfo : EIATTR_MAX_THREADS
	.align		4
.L_136:
        /*0030*/ 	.byte	0x04, 0x05
        /*0032*/ 	.short	(.L_138 - .L_137)
.L_137:
        /*0034*/ 	.word	0x00000080
        /*0038*/ 	.word	0x00000001
        /*003c*/ 	.word	0x00000001


	//----- nvinfo : EIATTR_CBANK_PARAM_SIZE
	.align		4
.L_138:
        /*0040*/ 	.byte	0x03, 0x19
        /*0042*/ 	.short	0x0438


	//----- nvinfo : EIATTR_PARAM_CBANK
	.align		4
        /*0044*/ 	.byte	0x04, 0x0a
        /*0046*/ 	.short	(.L_140 - .L_139)
	.align		4
.L_139:
        /*0048*/ 	.word	index@(.nv.constant0._ZN7cutlass13device_kernelIN5flash19enable_sm80_to_sm89INS1_16FlashAttnFwdSm80INS1_25CollectiveMainloopFwdSm80ILi4ELi1ELb0EN4cute5tupleIJNS5_1CILi128EEENS7_ILi80EEENS7_ILi64EEEEEELi64ENS_10bfloat16_tEfNS_4arch4Sm80ELb0ELb0ELb1ELb1ELb1ELb0ELb1ELb1EEENS1_21CollectiveEpilogueFwdINS6_IJS8_SA_S9_EEENS6_IJNS7_ILi1EEESI_SI_EEESC_SE_Li128ELb1ELb1ELb1ELb0EEENS1_36VarlenDynamicPersistentTileSchedulerILi128ELi80ELi128ELi128ELb1ELb1ELb0ELb0ELb1ELb1EEEEEEEEEvNT_6ParamsE)
        /*004c*/ 	.short	0x0380
        /*004e*/ 	.short	0x0438


	//----- nvinfo : EIATTR_SW_WAR
	.align		4
.L_140:
        /*0050*/ 	.byte	0x04, 0x36
        /*0052*/ 	.short	(.L_142 - .L_141)
.L_141:
        /*0054*/ 	.word	0x00000008
.L_142:


//--------------------- .nv.info._ZN7cutlass13device_kernelIN5flash19enable_sm80_to_sm89INS1_16FlashAttnFwdSm80INS1_25CollectiveMainloopFwdSm80ILi4ELi1ELb0EN4cute5tupleIJNS5_1CILi128EEENS7_ILi80EEENS7_ILi64EEEEEELi64ENS_10bfloat16_tEfNS_4arch4Sm80ELb0ELb0ELb1ELb1ELb1ELb1ELb1ELb1EEENS1_21CollectiveEpilogueFwdINS6_IJS8_SA_S9_EEENS6_IJNS7_ILi1EEESI_SI_EEESC_SE_Li128ELb1ELb1ELb1ELb0EEENS1_36VarlenDynamicPersistentTileSchedulerILi128ELi80ELi128ELi128ELb1ELb1ELb0ELb0ELb1ELb1EEEEEEEEEvNT_6ParamsE --------------------------
	.section	.nv.info._ZN7cutlass13device_kernelIN5flash19enable_sm80_to_sm89INS1_16FlashAttnFwdSm80INS1_25CollectiveMainloopFwdSm80ILi4ELi1ELb0EN4cute5tupleIJNS5_1CILi128EEENS7_ILi80EEENS7_ILi64EEEEEELi64ENS_10bfloat16_tEfNS_4arch4Sm80ELb0ELb0ELb1ELb1ELb1ELb1ELb1ELb1EEENS1_21CollectiveEpilogueFwdINS6_IJS8_SA_S9_EEENS6_IJNS7_ILi1EEESI_SI_EEESC_SE_Li128ELb1ELb1ELb1ELb0EEENS1_36VarlenDynamicPersistentTileSchedulerILi128ELi80ELi128ELi128ELb1ELb1ELb0ELb0ELb1ELb1EEEEEEEEEvNT_6ParamsE,"",@"SHT_CUDA_INFO"
	.sectionflags	@""
	.align	4


	//----- nvinfo : EIATTR_CUDA_API_VERSION
	.align		4
        /*0000*/ 	.byte	0x04, 0x37
        /*0002*/ 	.short	(.L_144 - .L_143)
.L_143:
        /*0004*/ 	.word	0x00000082


	//----- nvinfo : EIATTR_KPARAM_INFO
	.align		4
.L_144:
        /*0008*/ 	.byte	0x04, 0x17
        /*000a*/ 	.short	(.L_146 - .L_145)
.L_145:
        /*000c*/ 	.word	0x00000000
        /*0010*/ 	.short	0x0000
        /*0012*/ 	.short	0x0000
        /*0014*/ 	.byte	0x00, 0xf0, 0xe1, 0x10


	//----- nvinfo : EIATTR_SPARSE_MMA_MASK
	.align		4
.L_146:
        /*0018*/ 	.byte	0x03, 0x50
        /*001a*/ 	.short	0x0000


	//----- nvinfo : EIATTR_MAXREG_COUNT
	.align		4
        /*001c*/ 	.byte	0x03, 0x1b
        /*001e*/ 	.short	0x00ff


	//----- nvinfo : EIATTR_MERCURY_ISA_VERSION
	.align		4
        /*0020*/ 	.byte	0x03, 0x5f
        /*0022*/ 	.short	0x0101


	//----- nvinfo : EIATTR_VRC_CTA_INIT_COUNT
	.align		4
        /*0024*/ 	.byte	0x02, 0x4a
	.zero		1
	.zero		1


	//----- nvinfo : EIATTR_EXIT_INSTR_OFFSETS
	.align		4
        /*0028*/ 	.byte	0x04, 0x1c
        /*002a*/ 	.short	(.L_148 - .L_147)


	//   ....[0]....
.L_147:
        /*002c*/ 	.word	0x00000010


	//----- nvinfo : EIATTR_MAX_THREADS
	.align		4
.L_148:
        /*0030*/ 	.byte	0x04, 0x05
        /*0032*/ 	.short	(.L_150 - .L_149)
.L_149:
        /*0034*/ 	.word	0x00000080
        /*0038*/ 	.word	0x00000001
        /*003c*/ 	.word	0x00000001


	//----- nvinfo : EIATTR_CBANK_PARAM_SIZE
	.align		4
.L_150:
        /*0040*/ 	.byte	0x03, 0x19
        /*0042*/ 	.short	0x0438


	//----- nvinfo : EIATTR_PARAM_CBANK
	.align		4
        /*0044*/ 	.byte	0x04, 0x0a
        /*0046*/ 	.short	(.L_152 - .L_151)
	.align		4
.L_151:
        /*0048*/ 	.word	index@(.nv.constant0._ZN7cutlass13device_kernelIN5flash19enable_sm80_to_sm89INS1_16FlashAttnFwdSm80INS1_25CollectiveMainloopFwdSm80ILi4ELi1ELb0EN4cute5tupleIJNS5_1CILi128EEENS7_ILi80EEENS7_ILi64EEEEEELi64ENS_10bfloat16_tEfNS_4arch4Sm80ELb0ELb0ELb1ELb1ELb1ELb1ELb1ELb1EEENS1_21CollectiveEpilogueFwdINS6_IJS8_SA_S9_EEENS6_IJNS7_ILi1EEESI_SI_EEESC_SE_Li128ELb1ELb1ELb1ELb0EEENS1_36VarlenDynamicPersistentTileSchedulerILi128ELi80ELi128ELi128ELb1ELb1ELb0ELb0ELb1ELb1EEEEEEEEEvNT_6ParamsE)
        /*004c*/ 	.short	0x0380
        /*004e*/ 	.short	0x0438


	//----- nvinfo : EIATTR_SW_WAR
	.align		4
.L_152:
        /*0050*/ 	.byte	0x04, 0x36
        /*0052*/ 	.short	(.L_154 - .L_153)
.L_153:
        /*0054*/ 	.word	0x00000008
.L_154:


//--------------------- .nv.info._ZN7cutlass13device_kernelIN5flash19enable_sm80_to_sm89INS1_16FlashAttnFwdSm80INS1_25CollectiveMainloopFwdSm80ILi4ELi1ELb0EN4cute5tupleIJNS5_1CILi128EEENS7_ILi96EEENS7_ILi64EEEEEELi64ENS_10bfloat16_tEfNS_4arch4Sm80ELb0ELb1ELb1ELb0ELb1ELb0ELb1ELb1EEENS1_21CollectiveEpilogueFwdINS6_IJS8_SA_S9_EEENS6_IJNS7_ILi1EEESI_SI_EEESC_SE_Li128ELb0ELb1ELb1ELb0EEENS1_19SingleTileSchedulerILb0ELb1ELb1ELi128EEEEEEEEEvNT_6ParamsE --------------------------
	.section	.nv.info._ZN7cutlass13device_kernelIN5flash19enable_sm80_to_sm89INS1_16FlashAttnFwdSm80INS1_25CollectiveMainloopFwdSm80ILi4ELi1ELb0EN4cute5tupleIJNS5_1CILi128EEENS7_ILi96EEENS7_ILi64EEEEEELi64ENS_10bfloat16_tEfNS_4arch4Sm80ELb0ELb1ELb1ELb0ELb1ELb0ELb1ELb1EEENS1_21CollectiveEpilogueFwdINS6_IJS8_SA_S9_EEENS6_IJNS7_ILi1EEESI_SI_EEESC_SE_Li128ELb0ELb1ELb1ELb0EEENS1_19SingleTileSchedulerILb0ELb1ELb1ELi128EEEEEEEEEvNT_6ParamsE,"",@"SHT_CUDA_INFO"
	.sectionflags	@""
	.align	4


	//----- nvinfo : EIATTR_CUDA_API_VERSION
	.align		4
        /*0000*/ 	.byte	0x04, 0x37
        /*0002*/ 	.short	(.L_156 - .L_155)
.L_155:
        /*0004*/ 	.word	0x00000082


	//----- nvinfo : EIATTR_KPARAM_INFO
	.align		4
.L_156:
        /*0008*/ 	.byte	0x04, 0x17
        /*000a*/ 	.short	(.L_158 - .L_157)
.L_157:
        /*000c*/ 	.word	0x00000000
        /*0010*/ 	.short	0x0000
        /*0012*/ 	.short	0x0000
        /*0014*/ 	.byte	0x00, 0xf0, 0x61, 0x10


	//----- nvinfo : EIATTR_SPARSE_MMA_MASK
	.align		4
.L_158:
        /*0018*/ 	.byte	0x03, 0x50
        /*001a*/ 	.short	0x0000


	//----- nvinfo : EIATTR_MAXREG_COUNT
	.align		4
        /*001c*/ 	.byte	0x03, 0x1b
        /*001e*/ 	.short	0x00ff


	//----- nvinfo : EIATTR_MERCURY_ISA_VERSION
	.align		4
        /*0020*/ 	.byte	0x03, 0x5f
        /*0022*/ 	.short	0x0101


	//----- nvinfo : EIATTR_VRC_CTA_INIT_COUNT
	.align		4
        /*0024*/ 	.byte	0x02, 0x4a
	.zero		1
	.zero		1


	//----- nvinfo : EIATTR_EXIT_INSTR_OFFSETS
	.align		4
        /*0028*/ 	.byte	0x04, 0x1c
        /*002a*/ 	.short	(.L_160 - .L_159)


	//   ....[0]....
.L_159:
        /*002c*/ 	.word	0x00000010


	//----- nvinfo : EIATTR_MAX_THREADS
	.align		4
.L_160:
        /*0030*/ 	.byte	0x04, 0x05
        /*0032*/ 	.short	(.L_162 - .L_161)
.L_161:
        /*0034*/ 	.word	0x00000080
        /*0038*/ 	.word	0x00000001
        /*003c*/ 	.word	0x00000001


	//----- nvinfo : EIATTR_CBANK_PARAM_SIZE
	.align		4
.L_162:
        /*0040*/ 	.byte	0x03, 0x19
        /*0042*/ 	.short	0x0418


	//----- nvinfo : EIATTR_PARAM_CBANK
	.align		4
        /*0044*/ 	.byte	0x04, 0x0a
        /*0046*/ 	.short	(.L_164 - .L_163)
	.align		4
.L_163:
        /*0048*/ 	.word	index@(.nv.constant0._ZN7cutlass13device_kernelIN5flash19enable_sm80_to_sm89INS1_16FlashAttnFwdSm80INS1_25CollectiveMainloopFwdSm80ILi4ELi1ELb0EN4cute5tupleIJNS5_1CILi128EEENS7_ILi96EEENS7_ILi64EEEEEELi64ENS_10bfloat16_tEfNS_4arch4Sm80ELb0ELb1ELb1ELb0ELb1ELb0ELb1ELb1EEENS1_21CollectiveEpilogueFwdINS6_IJS8_SA_S9_EEENS6_IJNS7_ILi1EEESI_SI_EEESC_SE_Li128ELb0ELb1ELb1ELb0EEENS1_19SingleTileSchedulerILb0ELb1ELb1ELi128EEEEEEEEEvNT_6ParamsE)
        /*004c*/ 	.short	0x0380
        /*004e*/ 	.short	0x0418


	//----- nvinfo : EIATTR_SW_WAR
	.align		4
.L_164:
        /*0050*/ 	.byte	0x04, 0x36
        /*0052*/ 	.short	(.L_166 - .L_165)
.L_165:
        /*0054*/ 	.word	0x00000008
.L_166:


//--------------------- .nv.info._ZN7cutlass13device_kernelIN5flash19enable_sm80_to_sm89INS1_16FlashAttnFwdSm80INS1_25CollectiveMainloopFwdSm80ILi4ELi1ELb0EN4cute5tupleIJNS5_1CILi128EEENS7_ILi80EEENS7_ILi64EEEEEELi64ENS_10bfloat16_tEfNS_4arch4Sm80ELb0ELb1ELb1ELb1ELb1ELb0ELb1ELb1EEENS1_21CollectiveEpilogueFwdINS6_IJS8_SA_S9_EEENS6_IJNS7_ILi1EEESI_SI_EEESC_SE_Li128ELb1ELb1ELb1ELb0EEENS1_36VarlenDynamicPersistentTileSchedulerILi128ELi80ELi128ELi128ELb1ELb1ELb0ELb1ELb0ELb1EEEEEEEEEvNT_6ParamsE --------------------------
	.section	.nv.info._ZN7cutlass13device_kernelIN5flash19enable_sm80_to_sm89INS1_16FlashAttnFwdSm80INS1_25CollectiveMainloopFwdSm80ILi4ELi1ELb0EN4cute5tupleIJNS5_1CILi128EEENS7_ILi80EEENS7_ILi64EEEEEELi64ENS_10bfloat16_tEfNS_4arch4Sm80ELb0ELb1ELb1ELb1ELb1ELb0ELb1ELb1EEENS1_21CollectiveEpilogueFwdINS6_IJS8_SA_S9_EEENS6_IJNS7_ILi1EEESI_SI_EEESC_SE_Li128ELb1ELb1ELb1ELb0EEENS1_36VarlenDynamicPersistentTileSchedulerILi128ELi80ELi128ELi128ELb1ELb1ELb0ELb1ELb0ELb1EEEEEEEEEvNT_6ParamsE,"",@"SHT_CUDA_INFO"
	.sectionflags	@""
	.align	4


	//----- nvinfo : EIATTR_CUDA_API_VERSION
	.align		4
        /*0000*/ 	.byte	0x04, 0x37
        /*0002*/ 	.short	(.L_168 - .L_167)
.L_167:
        /*0004*/ 	.word	0x00000082


	//----- nvinfo : EIATTR_KPARAM_INFO
	.align		4
.L_168:
        /*0008*/ 	.byte	0x04, 0x17
        /*000a*/ 	.short	(.L_170 - .L_169)
.L_169:
        /*000c*/ 	.word	0x00000000
        /*0010*/ 	.short	0x0000
        /*0012*/ 	.short	0x0000
        /*0014*/ 	.byte	0x00, 0xf0, 0xe1, 0x10


	//----- nvinfo : EIATTR_SPARSE_MMA_MASK
	.align		4
.L_170:
        /*0018*/ 	.byte	0x03, 0x50
        /*001a*/ 	.short	0x0000


	//----- nvinfo : EIATTR_MAXREG_COUNT
	.align		4
        /*001c*/ 	.byte	0x03, 0x1b
        /*001e*/ 	.short	0x00ff


	//----- nvinfo : EIATTR_MERCURY_ISA_VERSION
	.align		4
        /*0020*/ 	.byte	0x03, 0x5f
        /*0022*/ 	.short	0x0101


	//----- nvinfo : EIATTR_VRC_CTA_INIT_COUNT
	.align		4
        /*0024*/ 	.byte	0x02, 0x4a
	.zero		1
	.zero		1


	//----- nvinfo : EIATTR_EXIT_INSTR_OFFSETS
	.align		4
        /*0028*/ 	.byte	0x04, 0x1c
        /*002a*/ 	.short	(.L_172 - .L_171)


	//   ....[0]....
.L_171:
        /*002c*/ 	.word	0x00000010


	//----- nvinfo : EIATTR_MAX_THREADS
	.align		4
.L_172:
        /*0030*/ 	.byte	0x04, 0x05
        /*0032*/ 	.short	(.L_174 - .L_173)
.L_173:
        /*0034*/ 	.word	0x00000080
        /*0038*/ 	.word	0x00000001
        /*003c*/ 	.word	0x00000001


	//----- nvinfo : EIATTR_CBANK_PARAM_SIZE
	.align		4
.L_174:
        /*0040*/ 	.byte	0x03, 0x19
        /*0042*/ 	.short	0x0438


	//----- nvinfo : EIATTR_PARAM_CBANK
	.align		4
        /*0044*/ 	.byte	0x04, 0x0a
        /*0046*/ 	.short	(.L_176 - .L_175)
	.align		4
.L_175:
        /*0048*/ 	.word	index@(.nv.constant0._ZN7cutlass13device_kernelIN5flash19enable_sm80_to_sm89INS1_16FlashAttnFwdSm80INS1_25CollectiveMainloopFwdSm80ILi4ELi1ELb0EN4cute5tupleIJNS5_1CILi128EEENS7_ILi80EEENS7_ILi64EEEEEELi64ENS_10bfloat16_tEfNS_4arch4Sm80ELb0ELb1ELb1ELb1ELb1ELb0ELb1ELb1EEENS1_21CollectiveEpilogueFwdINS6_IJS8_SA_S9_EEENS6_IJNS7_ILi1EEESI_SI_EEESC_SE_Li128ELb1ELb1ELb1ELb0EEENS1_36VarlenDynamicPersistentTileSchedulerILi128ELi80ELi128ELi128ELb1ELb1ELb0ELb1ELb0ELb1EEEEEEEEEvNT_6ParamsE)
        /*004c*/ 	.short	0x0380
        /*004e*/ 	.short	0x0438


	//----- nvinfo : EIATTR_SW_WAR
	.align		4
.L_176:
        /*0050*/ 	.byte	0x04, 0x36
        /*0052*/ 	.short	(.L_178 - .L_177)
.L_177:
        /*0054*/ 	.word	0x00000008
.L_178:


//--------------------- .nv.info._ZN7cutlass13device_kernelIN5flash19enable_sm80_to_sm89INS1_16FlashAttnFwdSm80INS1_25CollectiveMainloopFwdSm80ILi4ELi1ELb0EN4cute5tupleIJNS5_1CILi128EEENS7_ILi80EEENS7_ILi64EEEEEELi64ENS_10bfloat16_tEfNS_4arch4Sm80ELb0ELb1ELb1ELb1ELb1ELb1ELb1ELb1EEENS1_21CollectiveEpilogueFwdINS6_IJS8_SA_S9_EEENS6_IJNS7_ILi1EEESI_SI_EEESC_SE_Li128ELb1ELb1ELb1ELb0EEENS1_36VarlenDynamicPersistentTileSchedulerILi128ELi80ELi128ELi128ELb1ELb1ELb0ELb1ELb0ELb1EEEEEEEEEvNT_6ParamsE --------------------------
	.section	.nv.info._ZN7cutlass13device_kernelIN5flash19enable_sm80_to_sm89INS1_16FlashAttnFwdSm80INS1_25CollectiveMainloopFwdSm80ILi4ELi1ELb0EN4cute5tupleIJNS5_1CILi128EEENS7_ILi80EEENS7_ILi64EEEEEELi64ENS_10bfloat16_tEfNS_4arch4Sm80ELb0ELb1ELb1ELb1ELb1ELb1ELb1ELb1EEENS1_21CollectiveEpilogueFwdINS6_IJS8_SA_S9_EEENS6_IJNS7_ILi1EEESI_SI_EEESC_SE_Li128ELb1ELb1ELb1ELb0EEENS1_36VarlenDynamicPersistentTileSchedulerILi128ELi80ELi128ELi128ELb1ELb1ELb0ELb1ELb0ELb1EEEEEEEEEvNT_6ParamsE,"",@"SHT_CUDA_INFO"
	.sectionflags	@""
	.align	4


	//----- nvinfo : EIATTR_CUDA_API_VERSION
	.align		4
        /*0000*/ 	.byte	0x04, 0x37
        /*0002*/ 	.short	(.L_180 - .L_179)
.L_179:
        /*0004*/ 	.word	0x00000082


	//----- nvinfo : EIATTR_KPARAM_INFO
	.align		4
.L_180:
        /*0008*/ 	.byte	0x04, 0x17
        /*000a*/ 	.short	(.L_182 - .L_181)
.L_181:
        /*000c*/ 	.word	0x00000000
        /*0010*/ 	.short	0x0000
        /*0012*/ 	.short	0x0000
        /*0014*/ 	.byte	0x00, 0xf0, 0xe1, 0x10


	//----- nvinfo : EIATTR_SPARSE_MMA_MASK
	.align		4
.L_182:
        /*0018*/ 	.byte	0x03, 0x50
        /*001a*/ 	.short	0x0000


	//----- nvinfo : EIATTR_MAXREG_COUNT
	.align		4
        /*001c*/ 	.byte	0x03, 0x1b
        /*001e*/ 	.short	0x00ff


	//----- nvinfo : EIATTR_MERCURY_ISA_VERSION
	.align		4
        /*0020*/ 	.byte	0x03, 0x5f
        /*0022*/ 	.short	0x0101


	//----- nvinfo : EIATTR_VRC_CTA_INIT_COUNT
	.align		4
        /*0024*/ 	.byte	0x02, 0x4a
	.zero		1
	.zero		1


	//----- nvinfo : EIATTR_EXIT_INSTR_OFFSETS
	.align		4
        /*0028*/ 	.byte	0x04, 0x1c
        /*002a*/ 	.short	(.L_184 - .L_183)


	//   ....[0]....
.L_183:
        /*002c*/ 	.word	0x00000010


	//----- nvinfo : EIATTR_MAX_THREADS
	.align		4
.L_184:
        /*0030*/ 	.byte	0x04, 0x05
        /*0032*/ 	.short	(.L_186 - .L_185)
.L_185:
        /*0034*/ 	.word	0x00000080
        /*0038*/ 	.word	0x00000001
        /*003c*/ 	.word	0x00000001


	//----- nvinfo : EIATTR_CBANK_PARAM_SIZE
	.align		4
.L_186:
        /*0040*/ 	.byte	0x03, 0x19
        /*0042*/ 	.short	0x0438


	//----- nvinfo : EIATTR_PARAM_CBANK
	.align		4
        /*0044*/ 	.byte	0x04, 0x0a
        /*0046*/ 	.short	(.L_188 - .L_187)
	.align		4
.L_187:
        /*0048*/ 	.word	index@(.nv.constant0._ZN7cutlass13device_kernelIN5flash19enable_sm80_to_sm89INS1_16FlashAttnFwdSm80INS1_25CollectiveMainloopFwdSm80ILi4ELi1ELb0EN4cute5tupleIJNS5_1CILi128EEENS7_ILi80EEENS7_ILi64EEEEEELi64ENS_10bfloat16_tEfNS_4arch4Sm80ELb0ELb1ELb1ELb1ELb1ELb1ELb1ELb1EEENS1_21CollectiveEpilogueFwdINS6_IJS8_SA_S9_EEENS6_IJNS7_ILi1EEESI_SI_EEESC_SE_Li128ELb1ELb1ELb1ELb0EEENS1_36VarlenDynamicPersistentTileSchedulerILi128ELi80ELi128ELi128ELb1ELb1ELb0ELb1ELb0ELb1EEEEEEEEEvNT_6ParamsE)
        /*004c*/ 	.short	0x0380
        /*004e*/ 	.short	0x0438


	//----- nvinfo : EIATTR_SW_WAR
	.align		4
.L_188:
        /*0050*/ 	.byte	0x04, 0x36
        /*0052*/ 	.short	(.L_190 - .L_189)
.L_189:
        /*0054*/ 	.word	0x00000008
.L_190:


//--------------------- .nv.info._ZN7cutlass13device_kernelIN5flash19enable_sm80_to_sm89INS1_16FlashAttnFwdSm80INS1_25CollectiveMainloopFwdSm80ILi4ELi1ELb0EN4cute5tupleIJNS5_1CILi128EEENS7_ILi112EEENS7_ILi64EEEEEELi64ENS_10bfloat16_tEfNS_4arch4Sm80ELb1ELb0ELb1ELb0ELb1ELb0ELb1ELb1EEENS1_21CollectiveEpilogueFwdINS6_IJS8_SA_S9_EEENS6_IJNS7_ILi1EEESI_SI_EEESC_SE_Li128ELb0ELb1ELb1ELb0EEENS1_30DynamicPersistentTileSchedulerILi128ELi128ELb1ELb1ELb0EEEEEEEEEvNT_6ParamsE --------------------------
	.section	.nv.info._ZN7cutlass13device_kernelIN5flash19enable_sm80_to_sm89INS1_16FlashAttnFwdSm80INS1_25CollectiveMainloopFwdSm80ILi4ELi1ELb0EN4cute5tupleIJNS5_1CILi128EEENS7_ILi112EEENS7_ILi64EEEEEELi64ENS_10bfloat16_tEfNS_4arch4Sm80ELb1ELb0ELb1ELb0ELb1ELb0ELb1ELb1EEENS1_21CollectiveEpilogueFwdINS6_IJS8_SA_S9_EEENS6_IJNS7_ILi1EEESI_SI_EEESC_SE_Li128ELb0ELb1ELb1ELb0EEENS1_30DynamicPersistentTileSchedulerILi128ELi128ELb1ELb1ELb0EEEEEEEEEvNT_6ParamsE,"",@"SHT_CUDA_INFO"
	.sectionflags	@""
	.align	4


	//----- nvinfo : EIATTR_CUDA_API_VERSION
	.align		4
        /*0000*/ 	.byte	0x04, 0x37
        /*0002*/ 	.short	(.L_192 - .L_191)
.L_191:
        /*0004*/ 	.word	0x00000082


	//----- nvinfo : EIATTR_KPARAM_INFO
	.align		4
.L_192:
        /*0008*/ 	.byte	0x04, 0x17
        /*000a*/ 	.short	(.L_194 - .L_193)
.L_193:
        /*000c*/ 	.word	0x00000000
        /*0010*/ 	.short	0x0000
        /*0012*/ 	.short	0x0000
        /*0014*/ 	.byte	0x00, 0xf0, 0xa1, 0x10


	//----- nvinfo : EIATTR_SPARSE_MMA_MASK
	.align		4
.L_194:
        /*0018*/ 	.byte	0x03, 0x50
        /*001a*/ 	.short	0x0000


	//----- nvinfo : EIATTR_MAXREG_COUNT
	.align		4
        /*001c*/ 	.byte	0x03, 0x1b
        /*001e*/ 	.short	0x00ff


	//----- nvinfo : EIATTR_MERCURY_ISA_VERSION
	.align		4
        /*0020*/ 	.byte	0x03, 0x5f
        /*0022*/ 	.short	0x0101


	//----- nvinfo : EIATTR_VRC_CTA_INIT_COUNT
	.align		4
        /*0024*/ 	.byte	0x02, 0x4a
	.zero		1
	.zero		1


	//----- nvinfo : EIATTR_EXIT_INSTR_OFFSETS
	.align		4
        /*0028*/ 	.byte	0x04, 0x1c
        /*002a*/ 	.short	(.L_196 - .L_195)


	//   ....[0]....
.L_195:
        /*002c*/ 	.word	0x00000010


	//----- nvinfo : EIATTR_MAX_THREADS
	.align		4
.L_196:
        /*0030*/ 	.byte	0x04, 0x05
        /*0032*/ 	.short	(.L_198 - .L_197)
.L_197:
        /*0034*/ 	.word	0x00000080
        /*0038*/ 	.word	0x00000001
        /*003c*/ 	.word	0x00000001


	//----- nvinfo : EIATTR_CBANK_PARAM_SIZE
	.align		4
.L_198:
        /*0040*/ 	.byte	0x03, 0x19
        /*0042*/ 	.short	0x0428


	//----- nvinfo : EIATTR_PARAM_CBANK
	.align		4
        /*0044*/ 	.byte	0x04, 0x0a
        /*0046*/ 	.short	(.L_200 - .L_199)
	.align		4
.L_199:
        /*0048*/ 	.word	index@(.nv.constant0._ZN7cutlass13device_kernelIN5flash19enable_sm80_to_sm89INS1_16FlashAttnFwdSm80INS1_25CollectiveMainloopFwdSm80ILi4ELi1ELb0EN4cute5tupleIJNS5_1CILi128EEENS7_ILi112EEENS7_ILi64EEEEEELi64ENS_10bfloat16_tEfNS_4arch4Sm80ELb1ELb0ELb1ELb0ELb1ELb0ELb1ELb1EEENS1_21CollectiveEpilogueFwdINS6_IJS8_SA_S9_EEENS6_IJNS7_ILi1EEESI_SI_EEESC_SE_Li128ELb0ELb1ELb1ELb0EEENS1_30DynamicPersistentTileSchedulerILi128ELi128ELb1ELb1ELb0EEEEEEEEEvNT_6ParamsE)
        /*004c*/ 	.short	0x0380
        /*004e*/ 	.short	0x0428


	//----- nvinfo : EIATTR_SW_WAR
	.align		4
.L_200:
        /*0050*/ 	.byte	0x04, 0x36
        /*0052*/ 	.short	(.L_202 - .L_201)
.L_201:
        /*0054*/ 	.word	0x00000008
.L_202:


//--------------------- .nv.info._ZN7cutlass13device_kernelIN5flash19enable_sm80_to_sm89INS1_16FlashAttnFwdSm80INS1_25CollectiveMainloopFwdSm80ILi4ELi1ELb0EN4cute5tupleIJNS5_1CILi128EEENS7_ILi80EEENS7_ILi64EEEEEELi64ENS_10bfloat16_tEfNS_4arch4Sm80ELb1ELb0ELb1ELb1ELb1ELb0ELb1ELb1EEENS1_21CollectiveEpilogueFwdINS6_IJS8_SA_S9_EEENS6_IJNS7_ILi1EEESI_SI_EEESC_SE_Li128ELb1ELb1ELb1ELb0EEENS1_36VarlenDynamicPersistentTileSchedulerILi128ELi80ELi128ELi128ELb1ELb1ELb0ELb1ELb1ELb1EEEEEEEEEvNT_6ParamsE --------------------------
	.section	.nv.info._ZN7cutlass13device_kernelIN5flash19enable_sm80_to_sm89INS1_16FlashAttnFwdSm80INS1_25CollectiveMainloopFwdSm80ILi4ELi1ELb0EN4cute5tupleIJNS5_1CILi128EEENS7_ILi80EEENS7_ILi64EEEEEELi64ENS_10bfloat16_tEfNS_4arch4Sm80ELb1ELb0ELb1ELb1ELb1ELb0ELb1ELb1EEENS1_21CollectiveEpilogueFwdINS6_IJS8_SA_S9_EEENS6_IJNS7_ILi1EEESI_SI_EEESC_SE_Li128ELb1ELb1ELb1ELb0EEENS1_36VarlenDynamicPersistentTileSchedulerILi128ELi80ELi128ELi128ELb1ELb1ELb0ELb1ELb1ELb1EEEEEEEEEvNT_6ParamsE,"",@"SHT_CUDA_INFO"
	.sectionflags	@""
	.align	4


	//----- nvinfo : EIATTR_CUDA_API_VERSION
	.align		4
        /*0000*/ 	.byte	0x04, 0x37
        /*0002*/ 	.short	(.L_204 - .L_203)
.L_203:
        /*0004*/ 	.word	0x00000082


	//----- nvinfo : EIATTR_KPARAM_INFO
	.align		4
.L_204:
        /*0008*/ 	.byte	0x04, 0x17
        /*000a*/ 	.short	(.L_206 - .L_205)
.L_205:
        /*000c*/ 	.word	0x00000000
        /*0010*/ 	.short	0x0000
        /*0012*/ 	.short	0x0000
        /*0014*/ 	.byte	0x00, 0xf0, 0xe1, 0x10


	//----- nvinfo : EIATTR_SPARSE_MMA_MASK
	.align		4
.L_206:
        /*0018*/ 	.byte	0x03, 0x50
        /*001a*/ 	.short	0x0000


	//----- nvinfo : EIATTR_MAXREG_COUNT
	.align		4
        /*001c*/ 	.byte	0x03, 0x1b
        /*001e*/ 	.short	0x00ff


	//----- nvinfo : EIATTR_MERCURY_ISA_VERSION
	.align		4
        /*0020*/ 	.byte	0x03, 0x5f
        /*0022*/ 	.short	0x0101


	//----- nvinfo : EIATTR_VRC_CTA_INIT_COUNT
	.align		4
        /*0024*/ 	.byte	0x02, 0x4a
	.zero		1
	.zero		1


	//----- nvinfo : EIATTR_EXIT_INSTR_OFFSETS
	.align		4
        /*0028*/ 	.byte	0x04, 0x1c
        /*002a*/ 	.short	(.L_208 - .L_207)


	//   ....[0]....
.L_207:
        /*002c*/ 	.word	0x00000010


	//----- nvinfo : EIATTR_MAX_THREADS
	.align		4
.L_208:
        /*0030*/ 	.byte	0x04, 0x05
        /*0032*/ 	.short	(.L_210 - .L_209)
.L_209:
        /*0034*/ 	.word	0x00000080
        /*0038*/ 	.word	0x00000001
        /*003c*/ 	.word	0x00000001


	//----- nvinfo : EIATTR_CBANK_PARAM_SIZE
	.align		4
.L_210:
        /*0040*/ 	.byte	0x03, 0x19
        /*0042*/ 	.short	0x0438


	//----- nvinfo : EIATTR_PARAM_CBANK
	.align		4
        /*0044*/ 	.byte	0x04, 0x0a
        /*0046*/ 	.short	(.L_212 - .L_211)
	.align		4
.L_211:
        /*0048*/ 	.word	index@(.nv.constant0._ZN7cutlass13device_kernelIN5flash19enable_sm80_to_sm89INS1_16FlashAttnFwdSm80INS1_25CollectiveMainloopFwdSm80ILi4ELi1ELb0EN4cute5tupleIJNS5_1CILi128EEENS7_ILi80EEENS7_ILi64EEEEEELi64ENS_10bfloat16_tEfNS_4arch4Sm80ELb1ELb0ELb1ELb1ELb1ELb0ELb1ELb1EEENS1_21CollectiveEpilogueFwdINS6_IJS8_SA_S9_EEENS6_IJNS7_ILi1EEESI_SI_EEESC_SE_Li128ELb1ELb1ELb1ELb0EEENS1_36VarlenDynamicPersistentTileSchedulerILi128ELi80ELi128ELi128ELb1ELb1ELb0ELb1ELb1ELb1EEEEEEEEEvNT_6ParamsE)
        /*004c*/ 	.short	0x0380
        /*004e*/ 	.short	0x0438


	//----- nvinfo : EIATTR_SW_WAR
	.align		4
.L_212:
        /*0050*/ 	.byte	0x04, 0x36
        /*0052*/ 	.short	(.L_214 - .L_213)
.L_213:
        /*0054*/ 	.word	0x00000008
.L_214:


//--------------------- .nv.info._ZN7cutlass13device_kernelIN5flash19enable_sm80_to_sm89INS1_16FlashAttnFwdSm80INS1_25CollectiveMainloopFwdSm80ILi4ELi1ELb0EN4cute5tupleIJNS5_1CILi128EEENS7_ILi80EEENS7_ILi64EEEEEELi64ENS_10bfloat16_tEfNS_4arch4Sm80ELb1ELb0ELb1ELb1ELb1ELb1ELb1ELb1EEENS1_21CollectiveEpilogueFwdINS6_IJS8_SA_S9_EEENS6_IJNS7_ILi1EEESI_SI_EEESC_SE_Li128ELb1ELb1ELb1ELb0EEENS1_36VarlenDynamicPersistentTileSchedulerILi128ELi80ELi128ELi128ELb1ELb1ELb0ELb1ELb1ELb1EEEEEEEEEvNT_6ParamsE --------------------------
	.section	.nv.info._ZN7cutlass13device_kernelIN5flash19enable_sm80_to_sm89INS1_16FlashAttnFwdSm80INS1_25CollectiveMainloopFwdSm80ILi4ELi1ELb0EN4cute5tupleIJNS5_1CILi128EEENS7_ILi80EEENS7_ILi64EEEEEELi64ENS_10bfloat16_tEfNS_4arch4Sm80ELb1ELb0ELb1ELb1ELb1ELb1ELb1ELb1EEENS1_21CollectiveEpilogueFwdINS6_IJS8_SA_S9_EEENS6_IJNS7_ILi1EEESI_SI_EEESC_SE_Li128ELb1ELb1ELb1ELb0EEENS1_36VarlenDynamicPersistentTileSchedulerILi128ELi80ELi128ELi128ELb1ELb1ELb0ELb1ELb1ELb1EEEEEEEEEvNT_6ParamsE,"",@"SHT_CUDA_INFO"
	.sectionflags	@""
	.align	4


	//----- nvinfo : EIATTR_CUDA_API_VERSION
	.align		4
        /*0000*/ 	.byte	0x04, 0x37
        /*0002*/ 	.short	(.L_216 - .L_215)
.L_215:
        /*0004*/ 	.word	0x00000082


	//----- nvinfo : EIATTR_KPARAM_INFO
	.align		4
.L_216:
        /*0008*/ 	.byte	0x04, 0x17
        /*000a*/ 	.short	(.L_218 - .L_217)
.L_217:
        /*000c*/ 	.word	0x00000000
        /*0010*/ 	.short	0x0000
        /*0012*/ 	.short	0x0000
        /*0014*/ 	.byte	0x00, 0xf0, 0xe1, 0x10


	//----- nvinfo : EIATTR_SPARSE_MMA_MASK
	.align		4
.L_218:
        /*0018*/ 	.byte	0x03, 0x50
        /*001a*/ 	.short	0x0000


	//----- nvinfo : EIATTR_MAXREG_COUNT
	.align		4
        /*001c*/ 	.byte	0x03, 0x1b
        /*001e*/ 	.short	0x00ff


	//----- nvinfo : EIATTR_MERCURY_ISA_VERSION
	.align		4
        /*0020*/ 	.byte	0x03, 0x5f
        /*0022*/ 	.short	0x0101


	//----- nvinfo : EIATTR_VRC_CTA_INIT_COUNT
	.align		4
        /*0024*/ 	.byte	0x02, 0x4a
	.zero		1
	.zero		1


	//----- nvinfo : EIATTR_EXIT_INSTR_OFFSETS
	.align		4
        /*0028*/ 	.byte	0x04, 0x1c
        /*002a*/ 	.short	(.L_220 - .L_219)


	//   ....[0]....
.L_219:
        /*002c*/ 	.word	0x00000010


	//----- nvinfo : EIATTR_MAX_THREADS
	.align		4
.L_220:
        /*0030*/ 	.byte	0x04, 0x05
        /*0032*/ 	.short	(.L_222 - .L_221)
.L_221:
        /*0034*/ 	.word	0x00000080
        /*0038*/ 	.word	0x00000001
        /*003c*/ 	.word	0x00000001


	//----- nvinfo : EIATTR_CBANK_PARAM_SIZE
	.align		4
.L_222:
        /*0040*/ 	.byte	0x03, 0x19
        /*0042*/ 	.short	0x0438


	//----- nvinfo : EIATTR_PARAM_CBANK
	.align		4
        /*0044*/ 	.byte	0x04, 0x0a
        /*0046*/ 	.short	(.L_224 - .L_223)
	.align		4
.L_223:
        /*0048*/ 	.word	index@(.nv.constant0._ZN7cutlass13device_kernelIN5flash19enable_sm80_to_sm89INS1_16FlashAttnFwdSm80INS1_25CollectiveMainloopFwdSm80ILi4ELi1ELb0EN4cute5tupleIJNS5_1CILi128EEENS7_ILi80EEENS7_ILi64EEEEEELi64ENS_10bfloat16_tEfNS_4arch4Sm80ELb1ELb0ELb1ELb1ELb1ELb1ELb1ELb1EEENS1_21CollectiveEpilogueFwdINS6_IJS8_SA_S9_EEENS6_IJNS7_ILi1EEESI_SI_EEESC_SE_Li128ELb1ELb1ELb1ELb0EEENS1_36VarlenDynamicPersistentTileSchedulerILi128ELi80ELi128ELi128ELb1ELb1ELb0ELb1ELb1ELb1EEEEEEEEEvNT_6ParamsE)
        /*004c*/ 	.short	0x0380
        /*004e*/ 	.short	0x0438


	//----- nvinfo : EIATTR_SW_WAR
	.align		4
.L_224:
        /*0050*/ 	.byte	0x04, 0x36
        /*0052*/ 	.short	(.L_226 - .L_225)
.L_225:
        /*0054*/ 	.word	0x00000008
.L_226:


//--------------------- .nv.info._ZN7cutlass13device_kernelIN5flash19enable_sm80_to_sm89INS1_16FlashAttnFwdSm80INS1_25CollectiveMainloopFwdSm80ILi4ELi1ELb0EN4cute5tupleIJNS5_1CILi128EEENS7_ILi112EEENS7_ILi64EEEEEELi64ENS_10bfloat16_tEfNS_4arch4Sm80ELb0ELb0ELb0ELb0ELb1ELb0ELb1ELb1EEENS1_21CollectiveEpilogueFwdINS6_IJS8_SA_S9_EEENS6_IJNS7_ILi1EEESI_SI_EEESC_SE_Li128ELb0ELb1ELb1ELb0EEENS1_19SingleTileSchedulerILb0ELb1ELb1ELi128EEEEEEEEEvNT_6ParamsE --------------------------
	.section	.nv.info._ZN7cutlass13device_kernelIN5flash19enable_sm80_to_sm89INS1_16FlashAttnFwdSm80INS1_25CollectiveMainloopFwdSm80ILi4ELi1ELb0EN4cute5tupleIJNS5_1CILi128EEENS7_ILi112EEENS7_ILi64EEEEEELi64ENS_10bfloat16_tEfNS_4arch4Sm80ELb0ELb0ELb0ELb0ELb1ELb0ELb1ELb1EEENS1_21CollectiveEpilogueFwdINS6_IJS8_SA_S9_EEENS6_IJNS7_ILi1EEESI_SI_EEESC_SE_Li128ELb0ELb1ELb1ELb0EEENS1_19SingleTileSchedulerILb0ELb1ELb1ELi128EEEEEEEEEvNT_6ParamsE,"",@"SHT_CUDA_INFO"
	.sectionflags	@""
	.align	4


	//----- nvinfo : EIATTR_CUDA_API_VERSION
	.align		4
        /*0000*/ 	.byte	0x04, 0x37
        /*0002*/ 	.short	(.L_228 - .L_227)
.L_227:
        /*0004*/ 	.word	0x00000082


	//----- nvinfo : EIATTR_KPARAM_INFO
	.align		4
.L_228:
        /*0008*/ 	.byte	0x04, 0x17
        /*000a*/ 	.short	(.L_230 - .L_229)
.L_229:
        /*000c*/ 	.word	0x00000000
        /*0010*/ 	.short	0x0000
        /*0012*/ 	.short	0x0000
        /*0014*/ 	.byte	0x00, 0xf0, 0x61, 0x10


	//----- nvinfo : EIATTR_SPARSE_MMA_MASK
	.align		4
.L_230:
        /*0018*/ 	.byte	0x03, 0x50
        /*001a*/ 	.short	0x0000


	//----- nvinfo : EIATTR_MAXREG_COUNT
	.align		4
        /*001c*/ 	.byte	0x03, 0x1b
        /*001e*/ 	.short	0x00ff


	//----- nvinfo : EIATTR_MERCURY_ISA_VERSION
	.align		4
        /*0020*/ 	.byte	0x03, 0x5f
        /*0022*/ 	.short	0x0101


	//----- nvinfo : EIATTR_VRC_CTA_INIT_COUNT
	.align		4
        /*0024*/ 	.byte	0x02, 0x4a
	.zero		1
	.zero		1


	//----- nvinfo : EIATTR_EXIT_INSTR_OFFSETS
	.align		4
        /*0028*/ 	.byte	0x04, 0x1c
        /*002a*/ 	.short	(.L_232 - .L_231)


	//   ....[0]....
.L_231:
        /*002c*/ 	.word	0x00000010


	//----- nvinfo : EIATTR_MAX_THREADS
	.align		4
.L_232:
        /*0030*/ 	.byte	0x04, 0x05
        /*0032*/ 	.short	(.L_234 - .L_233)
.L_233:
        /*0034*/ 	.word	0x00000080
        /*0038*/ 	.word	0x00000001
        /*003c*/ 	.word	0x00000001


	//----- nvinfo : EIATTR_CBANK_PARAM_SIZE
	.align		4
.L_234:
        /*0040*/ 	.byte	0x03, 0x19
        /*0042*/ 	.short	0x0418


	//----- nvinfo : EIATTR_PARAM_CBANK
	.align		4
        /*0044*/ 	.byte	0x04, 0x0a
        /*0046*/ 	.short	(.L_236 - .L_235)
	.align		4
.L_235:
        /*0048*/ 	.word	index@(.nv.constant0._ZN7cutlass13device_kernelIN5flash19enable_sm80_to_sm89INS1_16FlashAttnFwdSm80INS1_25CollectiveMainloopFwdSm80ILi4ELi1ELb0EN4cute5tupleIJNS5_1CILi128EEENS7_ILi112EEENS7_ILi64EEEEEELi64ENS_10bfloat16_tEfNS_4arch4Sm80ELb0ELb0ELb0ELb0ELb1ELb0ELb1ELb1EEENS1_21CollectiveEpilogueFwdINS6_IJS8_SA_S9_EEENS6_IJNS7_ILi1EEESI_SI_EEESC_SE_Li128ELb0ELb1ELb1ELb0EEENS1_19SingleTileSchedulerILb0ELb1ELb1ELi128EEEEEEEEEvNT_6ParamsE)
        /*004c*/ 	.short	0x0380
        /*004e*/ 	.short	0x0418


	//----- nvinfo : EIATTR_SW_WAR
	.align		4
.L_236:
        /*0050*/ 	.byte	0x04, 0x36
        /*0052*/ 	.short	(.L_238 - .L_237)
.L_237:
        /*0054*/ 	.word	0x00000008
.L_238:


//--------------------- .nv.info._ZN7cutlass13device_kernelIN5flash19enable_sm80_to_sm89INS1_16FlashAttnFwdSm80INS1_25CollectiveMainloopFwdSm80ILi4ELi1ELb0EN4cute5tupleIJNS5_1CILi128EEENS7_ILi80EEENS7_ILi64EEEEEELi64ENS_10bfloat16_tEfNS_4arch4Sm80ELb0ELb0ELb0ELb1ELb1ELb0ELb1ELb1EEENS1_21CollectiveEpilogueFwdINS6_IJS8_SA_S9_EEENS6_IJNS7_ILi1EEESI_SI_EEESC_SE_Li128ELb1ELb1ELb1ELb0EEENS1_36VarlenDynamicPersistentTileSchedulerILi128ELi80ELi128ELi128ELb1ELb1ELb0ELb0ELb1ELb1EEEEEEEEEvNT_6ParamsE --------------------------
	.section	.nv.info._ZN7cutlass13device_kernelIN5flash19enable_sm80_to_sm89INS1_16FlashAttnFwdSm80INS1_25CollectiveMainloopFwdSm80ILi4ELi1ELb0EN4cute5tupleIJNS5_1CILi128EEENS7_ILi80EEENS7_ILi64EEEEEELi64ENS_10bfloat16_tEfNS_4arch4Sm80ELb0ELb0ELb0ELb1ELb1ELb0ELb1ELb1EEENS1_21CollectiveEpilogueFwdINS6_IJS8_SA_S9_EEENS6_IJNS7_ILi1EEESI_SI_EEESC_SE_Li128ELb1ELb1ELb1ELb0EEENS1_36VarlenDynamicPersistentTileSchedulerILi128ELi80ELi128ELi128ELb1ELb1ELb0ELb0ELb1ELb1EEEEEEEEEvNT_6ParamsE,"",@"SHT_CUDA_INFO"
	.sectionflags	@""
	.align	4


	//----- nvinfo : EIATTR_CUDA_API_VERSION
	.align		4
        /*0000*/ 	.byte	0x04, 0x37
        /*0002*/ 	.short	(.L_240 - .L_239)
.L_239:
        /*0004*/ 	.word	0x00000082


	//----- nvinfo : EIATTR_KPARAM_INFO
	.align		4
.L_240:
        /*0008*/ 	.byte	0x04, 0x17
        /*000a*/ 	.short	(.L_242 - .L_241)
.L_241:
        /*000c*/ 	.word	0x00000000
        /*0010*/ 	.short	0x0000
        /*0012*/ 	.short	0x0000
        /*0014*/ 	.byte	0x00, 0xf0, 0xe1, 0x10


	//----- nvinfo : EIATTR_SPARSE_MMA_MASK
	.align		4
.L_242:
        /*0018*/ 	.byte	0x03, 0x50
        /*001a*/ 	.short	0x0000


	//----- nvinfo : EIATTR_MAXREG_COUNT
	.align		4
        /*001c*/ 	.byte	0x03, 0x1b
        /*001e*/ 	.short	0x00ff


	//----- nvinfo : EIATTR_MERCURY_ISA_VERSION
	.align		4
        /*0020*/ 	.byte	0x03, 0x5f
        /*0022*/ 	.short	0x0101


	//----- nvinfo : EIATTR_VRC_CTA_INIT_COUNT
	.align		4
        /*0024*/ 	.byte	0x02, 0x4a
	.zero		1
	.zero		1


	//----- nvinfo : EIATTR_EXIT_INSTR_OFFSETS
	.align		4
        /*0028*/ 	.byte	0x04, 0x1c
        /*002a*/ 	.short	(.L_244 - .L_243)


	//   ....[0]....
.L_243:
        /*002c*/ 	.word	0x00000010


	//----- nvinfo : EIATTR_MAX_THREADS
	.align		4
.L_244:
        /*0030*/ 	.byte	0x04, 0x05
        /*0032*/ 	.short	(.L_246 - .L_245)
.L_245:
        /*0034*/ 	.word	0x00000080
        /*0038*/ 	.word	0x00000001
        /*003c*/ 	.word	0x00000001


	//----- nvinfo : EIATTR_CBANK_PARAM_SIZE
	.align		4
.L_246:
        /*0040*/ 	.byte	0x03, 0x19
        /*0042*/ 	.short	0x0438


	//----- nvinfo : EIATTR_PARAM_CBANK
	.align		4
        /*0044*/ 	.byte	0x04, 0x0a
        /*0046*/ 	.short	(.L_248 - .L_247)
	.align		4
.L_247:
        /*0048*/ 	.word	index@(.nv.constant0._ZN7cutlass13device_kernelIN5flash19enable_sm80_to_sm89INS1_16FlashAttnFwdSm80INS1_25CollectiveMainloopFwdSm80ILi4ELi1ELb0EN4cute5tupleIJNS5_1CILi128EEENS7_ILi80EEENS7_ILi64EEEEEELi64ENS_10bfloat16_tEfNS_4arch4Sm80ELb0ELb0ELb0ELb1ELb1ELb0ELb1ELb1EEENS1_21CollectiveEpilogueFwdINS6_IJS8_SA_S9_EEENS6_IJNS7_ILi1EEESI_SI_EEESC_SE_Li128ELb1ELb1ELb1ELb0EEENS1_36VarlenDynamicPersistentTileSchedulerILi128ELi80ELi128ELi128ELb1ELb1ELb0ELb0ELb1ELb1EEEEEEEEEvNT_6ParamsE)
        /*004c*/ 	.short	0x0380
        /*004e*/ 	.short	0x0438


	//----- nvinfo : EIATTR_SW_WAR
	.align		4
.L_248:
        /*0050*/ 	.byte	0x04, 0x36
        /*0052*/ 	.short	(.L_250 - .L_249)
.L_249:
        /*0054*/ 	.word	0x00000008
.L_250:


//--------------------- .nv.info._ZN7cutlass13device_kernelIN5flash19enable_sm80_to_sm89INS1_16FlashAttnFwdSm80INS1_25CollectiveMainloopFwdSm80ILi4ELi1ELb0EN4cute5tupleIJNS5_1CILi128EEENS7_ILi80EEENS7_ILi64EEEEEELi64ENS_10bfloat16_tEfNS_4arch4Sm80ELb0ELb0ELb0ELb1ELb1ELb1ELb1ELb1EEENS1_21CollectiveEpilogueFwdINS6_IJS8_SA_S9_EEENS6_IJNS7_ILi1EEESI_SI_EEESC_SE_Li128ELb1ELb1ELb1ELb0EEENS1_36VarlenDynamicPersistentTileSchedulerILi128ELi80ELi128ELi128ELb1ELb1ELb0ELb0ELb1ELb1EEEEEEEEEvNT_6ParamsE --------------------------
	.section	.nv.info._ZN7cutlass13device_kernelIN5flash19enable_sm80_to_sm89INS1_16FlashAttnFwdSm80INS1_25CollectiveMainloopFwdSm80ILi4ELi1ELb0EN4cute5tupleIJNS5_1CILi128EEENS7_ILi80EEENS7_ILi64EEEEEELi64ENS_10bfloat16_tEfNS_4arch4Sm80ELb0ELb0ELb0ELb1ELb1ELb1ELb1ELb1EEENS1_21CollectiveEpilogueFwdINS6_IJS8_SA_S9_EEENS6_IJNS7_ILi1EEESI_SI_EEESC_SE_Li128ELb1ELb1ELb1ELb0EEENS1_36VarlenDynamicPersistentTileSchedulerILi128ELi80ELi128ELi128ELb1ELb1ELb0ELb0ELb1ELb1EEEEEEEEEvNT_6ParamsE,"",@"SHT_CUDA_INFO"
	.sectionflags	@""
	.align	4


	//----- nvinfo : EIATTR_CUDA_API_VERSION
	.align		4
        /*0000*/ 	.byte	0x04, 0x37
        /*0002*/ 	.short	(.L_252 - .L_251)
.L_251:
        /*0004*/ 	.word	0x00000082


	//----- nvinfo : EIATTR_KPARAM_INFO
	.align		4
.L_252:
        /*0008*/ 	.byte	0x04, 0x17
        /*000a*/ 	.short	(.L_254 - .L_253)
.L_253:
        /*000c*/ 	.word	0x00000000
        /*0010*/ 	.short	0x0000
        /*0012*/ 	.short	0x0000
        /*0014*/ 	.byte	0x00, 0xf0, 0xe1, 0x10


	//----- nvinfo : EIATTR_SPARSE_MMA_MASK
	.align		4
.L_254:
        /*0018*/ 	.byte	0x03, 0x50
        /*001a*/ 	.short	0x0000


	//----- nvinfo : EIATTR_MAXREG_COUNT
	.align		4
        /*001c*/ 	.byte	0x03, 0x1b
        /*001e*/ 	.short	0x00ff


	//----- nvinfo : EIATTR_MERCURY_ISA_VERSION
	.align		4
        /*0020*/ 	.byte	0x03, 0x5f
        /*0022*/ 	.short	0x0101


	//----- nvinfo : EIATTR_VRC_CTA_INIT_COUNT
	.align		4
        /*0024*/ 	.byte	0x02, 0x4a
	.zero		1
	.zero		1


	//----- nvinfo : EIATTR_EXIT_INSTR_OFFSETS
	.align		4
        /*0028*/ 	.byte	0x04, 0x1c
        /*002a*/ 	.short	(.L_256 - .L_255)


	//   ....[0]....
.L_255:
        /*002c*/ 	.word	0x00000010


	//----- nvinfo : EIATTR_MAX_THREADS
	.align		4
.L_256:
        /*0030*/ 	.byte	0x04, 0x05
        /*0032*/ 	.short	(.L_258 - .L_257)
.L_257:
        /*0034*/ 	.word	0x00000080
        /*0038*/ 	.word	0x00000001
        /*003c*/ 	.word	0x00000001


	//----- nvinfo : EIATTR_CBANK_PARAM_SIZE
	.align		4
.L_258:
        /*0040*/ 	.byte	0x03, 0x19
        /*0042*/ 	.short	0x0438


	//----- nvinfo : EIATTR_PARAM_CBANK
	.align		4
        /*0044*/ 	.byte	0x04, 0x0a
        /*0046*/ 	.short	(.L_260 - .L_259)
	.align		4
.L_259:
        /*0048*/ 	.word	index@(.nv.constant0._ZN7cutlass13device_kernelIN5flash19enable_sm80_to_sm89INS1_16FlashAttnFwdSm80INS1_25CollectiveMainloopFwdSm80ILi4ELi1ELb0EN4cute5tupleIJNS5_1CILi128EEENS7_ILi80EEENS7_ILi64EEEEEELi64ENS_10bfloat16_tEfNS_4arch4Sm80ELb0ELb0ELb0ELb1ELb1ELb1ELb1ELb1EEENS1_21CollectiveEpilogueFwdINS6_IJS8_SA_S9_EEENS6_IJNS7_ILi1EEESI_SI_EEESC_SE_Li128ELb1ELb1ELb1ELb0EEENS1_36VarlenDynamicPersistentTileSchedulerILi128ELi80ELi128ELi128ELb1ELb1ELb0ELb0ELb1ELb1EEEEEEEEEvNT_6ParamsE)
        /*004c*/ 	.short	0x0380
        /*004e*/ 	.short	0x0438


	//----- nvinfo : EIATTR_SW_WAR
	.align		4
.L_260:
        /*0050*/ 	.byte	0x04, 0x36
        /*0052*/ 	.short	(.L_262 - .L_261)
.L_261:
        /*0054*/ 	.word	0x00000008
.L_262:


//--------------------- .nv.info._ZN7cutlass13device_kernelIN5flash19enable_sm80_to_sm89INS1_16FlashAttnFwdSm80INS1_25CollectiveMainloopFwdSm80ILi4ELi1ELb0EN4cute5tupleIJNS5_1CILi128EEENS7_ILi96EEENS7_ILi64EEEEEELi64ENS_10bfloat16_tEfNS_4arch4Sm80ELb0ELb1ELb0ELb0ELb1ELb0ELb1ELb1EEENS1_21CollectiveEpilogueFwdINS6_IJS8_SA_S9_EEENS6_IJNS7_ILi1EEESI_SI_EEESC_SE_Li128ELb0ELb1ELb1ELb0EEENS1_19SingleTileSchedulerILb0ELb1ELb1ELi128EEEEEEEEEvNT_6ParamsE --------------------------
	.section	.nv.info._ZN7cutlass13device_kernelIN5flash19enable_sm80_to_sm89INS1_16FlashAttnFwdSm80INS1_25CollectiveMainloopFwdSm80ILi4ELi1ELb0EN4cute5tupleIJNS5_1CILi128EEENS7_ILi96EEENS7_ILi64EEEEEELi64ENS_10bfloat16_tEfNS_4arch4Sm80ELb0ELb1ELb0ELb0ELb1ELb0ELb1ELb1EEENS1_21CollectiveEpilogueFwdINS6_IJS8_SA_S9_EEENS6_IJNS7_ILi1EEESI_SI_EEESC_SE_Li128ELb0ELb1ELb1ELb0EEENS1_19SingleTileSchedulerILb0ELb1ELb1ELi128EEEEEEEEEvNT_6ParamsE,"",@"SHT_CUDA_INFO"
	.sectionflags	@""
	.align	4


	//----- nvinfo : EIATTR_CUDA_API_VERSION
	.align		4
        /*0000*/ 	.byte	0x04, 0x37
        /*0002*/ 	.short	(.L_264 - .L_263)
.L_263:
        /*0004*/ 	.word	0x00000082


	//----- nvinfo : EIATTR_KPARAM_INFO
	.align		4
.L_264:
        /*0008*/ 	.byte	0x04, 0x17
        /*000a*/ 	.short	(.L_266 - .L_265)
.L_265:
        /*000c*/ 	.word	0x00000000
        /*0010*/ 	.short	0x0000
        /*0012*/ 	.short	0x0000
        /*0014*/ 	.byte	0x00, 0xf0, 0x61, 0x10


	//----- nvinfo : EIATTR_SPARSE_MMA_MASK
	.align		4
.L_266:
        /*0018*/ 	.byte	0x03, 0x50
        /*001a*/ 	.short	0x0000


	//----- nvinfo : EIATTR_MAXREG_COUNT
	.align		4
        /*001c*/ 	.byte	0x03, 0x1b
        /*001e*/ 	.short	0x00ff


	//----- nvinfo : EIATTR_MERCURY_ISA_VERSION
	.align		4
        /*0020*/ 	.byte	0x03, 0x5f
        /*0022*/ 	.short	0x0101


	//----- nvinfo : EIATTR_VRC_CTA_INIT_COUNT
	.align		4
        /*0024*/ 	.byte	0x02, 0x4a
	.zero		1
	.zero		1


	//----- nvinfo : EIATTR_EXIT_INSTR_OFFSETS
	.align		4
        /*0028*/ 	.byte	0x04, 0x1c
        /*002a*/ 	.short	(.L_268 - .L_267)


	//   ....[0]....
.L_267:
        /*002c*/ 	.word	0x00000010


	//----- nvinfo : EIATTR_MAX_THREADS
	.align		4
.L_268:
        /*0030*/ 	.byte	0x04, 0x05
        /*0032*/ 	.short	(.L_270 - .L_269)
.L_269:
        /*0034*/ 	.word	0x00000080
        /*0038*/ 	.word	0x00000001
        /*003c*/ 	.word	0x00000001


	//----- nvinfo : EIATTR_CBANK_PARAM_SIZE
	.align		4
.L_270:
        /*0040*/ 	.byte	0x03, 0x19
        /*0042*/ 	.short	0x0418


	//----- nvinfo : EIATTR_PARAM_CBANK
	.align		4
        /*0044*/ 	.byte	0x04, 0x0a
        /*0046*/ 	.short	(.L_272 - .L_271)
	.align		4
.L_271:
        /*0048*/ 	.word	index@(.nv.constant0._ZN7cutlass13device_kernelIN5flash19enable_sm80_to_sm89INS1_16FlashAttnFwdSm80INS1_25CollectiveMainloopFwdSm80ILi4ELi1ELb0EN4cute5tupleIJNS5_1CILi128EEENS7_ILi96EEENS7_ILi64EEEEEELi64ENS_10bfloat16_tEfNS_4arch4Sm80ELb0ELb1ELb0ELb0ELb1ELb0ELb1ELb1EEENS1_21CollectiveEpilogueFwdINS6_IJS8_SA_S9_EEENS6_IJNS7_ILi1EEESI_SI_EEESC_SE_Li128ELb0ELb1ELb1ELb0EEENS1_19SingleTileSchedulerILb0ELb1ELb1ELi128EEEEEEEEEvNT_6ParamsE)
        /*004c*/ 	.short	0x0380
        /*004e*/ 	.short	0x0418


	//----- nvinfo : EIATTR_SW_WAR
	.align		4
.L_272:
        /*0050*/ 	.byte	0x04, 0x36
        /*0052*/ 	.short	(.L_274 - .L_273)
.L_273:
        /*0054*/ 	.word	0x00000008
.L_274:


//--------------------- .nv.info._ZN7cutlass13device_kernelIN5flash19enable_sm80_to_sm89INS1_16FlashAttnFwdSm80INS1_25CollectiveMainloopFwdSm80ILi4ELi1ELb0EN4cute5tupleIJNS5_1CILi128EEENS7_ILi80EEENS7_ILi64EEEEEELi64ENS_10bfloat16_tEfNS_4arch4Sm80ELb0ELb1ELb0ELb1ELb1ELb0ELb1ELb1EEENS1_21CollectiveEpilogueFwdINS6_IJS8_SA_S9_EEENS6_IJNS7_ILi1EEESI_SI_EEESC_SE_Li128ELb1ELb1ELb1ELb0EEENS1_36VarlenDynamicPersistentTileSchedulerILi128ELi80ELi128ELi128ELb1ELb1ELb0ELb1ELb0ELb1EEEEEEEEEvNT_6ParamsE --------------------------
	.section	.nv.info._ZN7cutlass13device_kernelIN5flash19enable_sm80_to_sm89INS1_16FlashAttnFwdSm80INS1_25CollectiveMainloopFwdSm80ILi4ELi1ELb0EN4cute5tupleIJNS5_1CILi128EEENS7_ILi80EEENS7_ILi64EEEEEELi64ENS_10bfloat16_tEfNS_4arch4Sm80ELb0ELb1ELb0ELb1ELb1ELb0ELb1ELb1EEENS1_21CollectiveEpilogueFwdINS6_IJS8_SA_S9_EEENS6_IJNS7_ILi1EEESI_SI_EEESC_SE_Li128ELb1ELb1ELb1ELb0EEENS1_36VarlenDynamicPersistentTileSchedulerILi128ELi80ELi128ELi128ELb1ELb1ELb0ELb1ELb0ELb1EEEEEEEEEvNT_6ParamsE,"",@"SHT_CUDA_INFO"
	.sectionflags	@""
	.align	4


	//----- nvinfo : EIATTR_CUDA_API_VERSION
	.align		4
        /*0000*/ 	.byte	0x04, 0x37
        /*0002*/ 	.short	(.L_276 - .L_275)
.L_275:
        /*0004*/ 	.word	0x00000082


	//----- nvinfo : EIATTR_KPARAM_INFO
	.align		4
.L_276:
        /*0008*/ 	.byte	0x04, 0x17
        /*000a*/ 	.short	(.L_278 - .L_277)
.L_277:
        /*000c*/ 	.word	0x00000000
        /*0010*/ 	.short	0x0000
        /*0012*/ 	.short	0x0000
        /*0014*/ 	.byte	0x00, 0xf0, 0xe1, 0x10


	//----- nvinfo : EIATTR_SPARSE_MMA_MASK
	.align		4
.L_278:
        /*0018*/ 	.byte	0x03, 0x50
        /*001a*/ 	.short	0x0000


	//----- nvinfo : EIATTR_MAXREG_COUNT
	.align		4
        /*001c*/ 	.byte	0x03, 0x1b
        /*001e*/ 	.short	0x00ff


	//----- nvinfo : EIATTR_MERCURY_ISA_VERSION
	.align		4
        /*0020*/ 	.byte	0x03, 0x5f
        /*0022*/ 	.short	0x0101


	//----- nvinfo : EIATTR_VRC_CTA_INIT_COUNT
	.align		4
        /*0024*/ 	.byte	0x02, 0x4a
	.zero		1
	.zero		1


	//----- nvinfo : EIATTR_EXIT_INSTR_OFFSETS
	.align		4
        /*0028*/ 	.byte	0x04, 0x1c
        /*002a*/ 	.short	(.L_280 - .L_279)


	//   ....[0]....
.L_279:
        /*002c*/ 	.word	0x00000010


	//----- nvinfo : EIATTR_MAX_THREADS
	.align		4
.L_280:
        /*0030*/ 	.byte	0x04, 0x05
        /*0032*/ 	.short	(.L_282 - .L_281)
.L_281:
        /*0034*/ 	.word	0x00000080
        /*0038*/ 	.word	0x00000001
        /*003c*/ 	.word	0x00000001


	//----- nvinfo : EIATTR_CBANK_PARAM_SIZE
	.align		4
.L_282:
        /*0040*/ 	.byte	0x03, 0x19
        /*0042*/ 	.short	0x0438


	//----- nvinfo : EIATTR_PARAM_CBANK
	.align		4
        /*0044*/ 	.byte	0x04, 0x0a
        /*0046*/ 	.short	(.L_284 - .L_283)
	.align		4
.L_283:
        /*0048*/ 	.word	index@(.nv.constant0._ZN7cutlass13device_kernelIN5flash19enable_sm80_to_sm89INS1_16FlashAttnFwdSm80INS1_25CollectiveMainloopFwdSm80ILi4ELi1ELb0EN4cute5tupleIJNS5_1CILi128EEENS7_ILi80EEENS7_ILi64EEEEEELi64ENS_10bfloat16_tEfNS_4arch4Sm80ELb0ELb1ELb0ELb1ELb1ELb0ELb1ELb1EEENS1_21CollectiveEpilogueFwdINS6_IJS8_SA_S9_EEENS6_IJNS7_ILi1EEESI_SI_EEESC_SE_Li128ELb1ELb1ELb1ELb0EEENS1_36VarlenDynamicPersistentTileSchedulerILi128ELi80ELi128ELi128ELb1ELb1ELb0ELb1ELb0ELb1EEEEEEEEEvNT_6ParamsE)
        /*004c*/ 	.short	0x0380
        /*004e*/ 	.short	0x0438


	//----- nvinfo : EIATTR_SW_WAR
	.align		4
.L_284:
        /*0050*/ 	.byte	0x04, 0x36
        /*0052*/ 	.short	(.L_286 - .L_285)
.L_285:
        /*0054*/ 	.word	0x00000008
.L_286:


//--------------------- .nv.info._ZN7cutlass13device_kernelIN5flash19enable_sm80_to_sm89INS1_16FlashAttnFwdSm80INS1_25CollectiveMainloopFwdSm80ILi4ELi1ELb0EN4cute5tupleIJNS5_1CILi128EEENS7_ILi80EEENS7_ILi64EEEEEELi64ENS_10bfloat16_tEfNS_4arch4Sm80ELb0ELb1ELb0ELb1ELb1ELb1ELb1ELb1EEENS1_21CollectiveEpilogueFwdINS6_IJS8_SA_S9_EEENS6_IJNS7_ILi1EEESI_SI_EEESC_SE_Li128ELb1ELb1ELb1ELb0EEENS1_36VarlenDynamicPersistentTileSchedulerILi128ELi80ELi128ELi128ELb1ELb1ELb0ELb1ELb0ELb1EEEEEEEEEvNT_6ParamsE --------------------------
	.section	.nv.info._ZN7cutlass13device_kernelIN5flash19enable_sm80_to_sm89INS1_16FlashAttnFwdSm80INS1_25CollectiveMainloopFwdSm80ILi4ELi1ELb0EN4cute5tupleIJNS5_1CILi128EEENS7_ILi80EEENS7_ILi64EEEEEELi64ENS_10bfloat16_tEfNS_4arch4Sm80ELb0ELb1ELb0ELb1ELb1ELb1ELb1ELb1EEENS1_21CollectiveEpilogueFwdINS6_IJS8_SA_S9_EEENS6_IJNS7_ILi1EEESI_SI_EEESC_SE_Li128ELb1ELb1ELb1ELb0EEENS1_36VarlenDynamicPersistentTileSchedulerILi128ELi80ELi128ELi128ELb1ELb1ELb0ELb1ELb0ELb1EEEEEEEEEvNT_6ParamsE,"",@"SHT_CUDA_INFO"
	.sectionflags	@""
	.align	4


	//----- nvinfo : EIATTR_CUDA_API_VERSION
	.align		4
        /*0000*/ 	.byte	0x04, 0x37
        /*0002*/ 	.short	(.L_288 - .L_287)
.L_287:
        /*0004*/ 	.word	0x00000082


	//----- nvinfo : EIATTR_KPARAM_INFO
	.align		4
.L_288:
        /*0008*/ 	.byte	0x04, 0x17
        /*000a*/ 	.short	(.L_290 - .L_289)
.L_289:
        /*000c*/ 	.word	0x00000000
        /*0010*/ 	.short	0x0000
        /*0012*/ 	.short	0x0000
        /*0014*/ 	.byte	0x00, 0xf0, 0xe1, 0x10


	//----- nvinfo : EIATTR_SPARSE_MMA_MASK
	.align		4
.L_290:
        /*0018*/ 	.byte	0x03, 0x50
        /*001a*/ 	.short	0x0000


	//----- nvinfo : EIATTR_MAXREG_COUNT
	.align		4
        /*001c*/ 	.byte	0x03, 0x1b
        /*001e*/ 	.short	0x00ff


	//----- nvinfo : EIATTR_MERCURY_ISA_VERSION
	.align		4
        /*0020*/ 	.byte	0x03, 0x5f
        /*0022*/ 	.short	0x0101


	//----- nvinfo : EIATTR_VRC_CTA_INIT_COUNT
	.align		4
        /*0024*/ 	.byte	0x02, 0x4a
	.zero		1
	.zero		1


	//----- nvinfo : EIATTR_EXIT_INSTR_OFFSETS
	.align		4
        /*0028*/ 	.byte	0x04, 0x1c
        /*002a*/ 	.short	(.L_292 - .L_291)


	//   ....[0]....
.L_291:
        /*002c*/ 	.word	0x00000010


	//----- nvinfo : EIATTR_MAX_THREADS
	.align		4
.L_292:
        /*0030*/ 	.byte	0x04, 0x05
        /*0032*/ 	.short	(.L_294 - .L_293)
.L_293:
        /*0034*/ 	.word	0x00000080
        /*0038*/ 	.word	0x00000001
        /*003c*/ 	.word	0x00000001


	//----- nvinfo : EIATTR_CBANK_PARAM_SIZE
	.align		4
.L_294:
        /*0040*/ 	.byte	0x03, 0x19
        /*0042*/ 	.short	0x0438


	//----- nvinfo : EIATTR_PARAM_CBANK
	.align		4
        /*0044*/ 	.byte	0x04, 0x0a
        /*0046*/ 	.short	(.L_296 - .L_295)
	.align		4
.L_295:
        /*0048*/ 	.word	index@(.nv.constant0._ZN7cutlass13device_kernelIN5flash19enable_sm80_to_sm89INS1_16FlashAttnFwdSm80INS1_25CollectiveMainloopFwdSm80ILi4ELi1ELb0EN4cute5tupleIJNS5_1CILi128EEENS7_ILi80EEENS7_ILi64EEEEEELi64ENS_10bfloat16_tEfNS_4arch4Sm80ELb0ELb1ELb0ELb1ELb1ELb1ELb1ELb1EEENS1_21CollectiveEpilogueFwdINS6_IJS8_SA_S9_EEENS6_IJNS7_ILi1EEESI_SI_EEESC_SE_Li128ELb1ELb1ELb1ELb0EEENS1_36VarlenDynamicPersistentTileSchedulerILi128ELi80ELi128ELi128ELb1ELb1ELb0ELb1ELb0ELb1EEEEEEEEEvNT_6ParamsE)
        /*004c*/ 	.short	0x0380
        /*004e*/ 	.short	0x0438


	//----- nvinfo : EIATTR_SW_WAR
	.align		4
.L_296:
        /*0050*/ 	.byte	0x04, 0x36
        /*0052*/ 	.short	(.L_298 - .L_297)
.L_297:
        /*0054*/ 	.word	0x00000008
.L_298:


//--------------------- .nv.info._ZN7cutlass13device_kernelIN5flash19enable_sm80_to_sm89INS1_16FlashAttnFwdSm80INS1_25CollectiveMainloopFwdSm80ILi4ELi1ELb0EN4cute5tupleIJNS5_1CILi128EEENS7_ILi112EEENS7_ILi64EEEEEELi64ENS_10bfloat16_tEfNS_4arch4Sm80ELb1ELb0ELb0ELb0ELb1ELb0ELb1ELb1EEENS1_21CollectiveEpilogueFwdINS6_IJS8_SA_S9_EEENS6_IJNS7_ILi1EEESI_SI_EEESC_SE_Li128ELb0ELb1ELb1ELb0EEENS1_30DynamicPersistentTileSchedulerILi128ELi128ELb1ELb1ELb0EEEEEEEEEvNT_6ParamsE --------------------------
	.section	.nv.info._ZN7cutlass13device_kernelIN5flash19enable_sm80_to_sm89INS1_16FlashAttnFwdSm80INS1_25CollectiveMainloopFwdSm80ILi4ELi1ELb0EN4cute5tupleIJNS5_1CILi128EEENS7_ILi112EEENS7_ILi64EEEEEELi64ENS_10bfloat16_tEfNS_4arch4Sm80ELb1ELb0ELb0ELb0ELb1ELb0ELb1ELb1EEENS1_21CollectiveEpilogueFwdINS6_IJS8_SA_S9_EEENS6_IJNS7_ILi1EEESI_SI_EEESC_SE_Li128ELb0ELb1ELb1ELb0EEENS1_30DynamicPersistentTileSchedulerILi128ELi128ELb1ELb1ELb0EEEEEEEEEvNT_6ParamsE,"",@"SHT_CUDA_INFO"
	.sectionflags	@""
	.align	4


	//----- nvinfo : EIATTR_CUDA_API_VERSION
	.align		4
        /*0000*/ 	.byte	0x04, 0x37
        /*0002*/ 	.short	(.L_300 - .L_299)
.L_299:
        /*0004*/ 	.word	0x00000082


	//----- nvinfo : EIATTR_KPARAM_INFO
	.align		4
.L_300:
        /*0008*/ 	.byte	0x04, 0x17
        /*000a*/ 	.short	(.L_302 - .L_301)
.L_301:
        /*000c*/ 	.word	0x00000000
        /*0010*/ 	.short	0x0000
        /*0012*/ 	.short	0x0000
        /*0014*/ 	.byte	0x00, 0xf0, 0xa1, 0x10


	//----- nvinfo : EIATTR_SPARSE_MMA_MASK
	.align		4
.L_302:
        /*0018*/ 	.byte	0x03, 0x50
        /*001a*/ 	.short	0x0000


	//----- nvinfo : EIATTR_MAXREG_COUNT
	.align		4
        /*001c*/ 	.byte	0x03, 0x1b
        /*001e*/ 	.short	0x00ff


	//----- nvinfo : EIATTR_MERCURY_ISA_VERSION
	.align		4
        /*0020*/ 	.byte	0x03, 0x5f
        /*0022*/ 	.short	0x0101


	//----- nvinfo : EIATTR_VRC_CTA_INIT_COUNT
	.align		4
        /*0024*/ 	.byte	0x02, 0x4a
	.zero		1
	.zero		1


	//----- nvinfo : EIATTR_EXIT_INSTR_OFFSETS
	.align		4
        /*0028*/ 	.byte	0x04, 0x1c
        /*002a*/ 	.short	(.L_304 - .L_303)


	//   ....[0]....
.L_303:
        /*002c*/ 	.word	0x00000010


	//----- nvinfo : EIATTR_MAX_THREADS
	.align		4
.L_304:
        /*0030*/ 	.byte	0x04, 0x05
        /*0032*/ 	.short	(.L_306 - .L_305)
.L_305:
        /*0034*/ 	.word	0x00000080
        /*0038*/ 	.word	0x00000001
        /*003c*/ 	.word	0x00000001


	//----- nvinfo : EIATTR_CBANK_PARAM_SIZE
	.align		4
.L_306:
        /*0040*/ 	.byte	0x03, 0x19
        /*0042*/ 	.short	0x0428


	//----- nvinfo : EIATTR_PARAM_CBANK
	.align		4
        /*0044*/ 	.byte	0x04, 0x0a
        /*0046*/ 	.short	(.L_308 - .L_307)
	.align		4
.L_307:
        /*0048*/ 	.word	index@(.nv.constant0._ZN7cutlass13device_kernelIN5flash19enable_sm80_to_sm89INS1_16FlashAttnFwdSm80INS1_25CollectiveMainloopFwdSm80ILi4ELi1ELb0EN4cute5tupleIJNS5_1CILi128EEENS7_ILi112EEENS7_ILi64EEEEEELi64ENS_10bfloat16_tEfNS_4arch4Sm80ELb1ELb0ELb0ELb0ELb1ELb0ELb1ELb1EEENS1_21CollectiveEpilogueFwdINS6_IJS8_SA_S9_EEENS6_IJNS7_ILi1EEESI_SI_EEESC_SE_Li128ELb0ELb1ELb1ELb0EEENS1_30DynamicPersistentTileSchedulerILi128ELi128ELb1ELb1ELb0EEEEEEEEEvNT_6ParamsE)
        /*004c*/ 	.short	0x0380
        /*004e*/ 	.short	0x0428


	//----- nvinfo : EIATTR_SW_WAR
	.align		4
.L_308:
        /*0050*/ 	.byte	0x04, 0x36
        /*0052*/ 	.short	(.L_310 - .L_309)
.L_309:
        /*0054*/ 	.word	0x00000008
.L_310:


//--------------------- .nv.info._ZN7cutlass13device_kernelIN5flash19enable_sm80_to_sm89INS1_16FlashAttnFwdSm80INS1_25CollectiveMainloopFwdSm80ILi4ELi1ELb0EN4cute5tupleIJNS5_1CILi128EEENS7_ILi80EEENS7_ILi64EEEEEELi64ENS_10bfloat16_tEfNS_4arch4Sm80ELb1ELb0ELb0ELb1ELb1ELb0ELb1ELb1EEENS1_21CollectiveEpilogueFwdINS6_IJS8_SA_S9_EEENS6_IJNS7_ILi1EEESI_SI_EEESC_SE_Li128ELb1ELb1ELb1ELb0EEENS1_36VarlenDynamicPersistentTileSchedulerILi128ELi80ELi128ELi128ELb1ELb1ELb0ELb1ELb1ELb1EEEEEEEEEvNT_6ParamsE --------------------------
	.section	.nv.info._ZN7cutlass13device_kernelIN5flash19enable_sm80_to_sm89INS1_16FlashAttnFwdSm80INS1_25CollectiveMainloopFwdSm80ILi4ELi1ELb0EN4cute5tupleIJNS5_1CILi128EEENS7_ILi80EEENS7_ILi64EEEEEELi64ENS_10bfloat16_tEfNS_4arch4Sm80ELb1ELb0ELb0ELb1ELb1ELb0ELb1ELb1EEENS1_21CollectiveEpilogueFwdINS6_IJS8_SA_S9_EEENS6_IJNS7_ILi1EEESI_SI_EEESC_SE_Li128ELb1ELb1ELb1ELb0EEENS1_36VarlenDynamicPersistentTileSchedulerILi128ELi80ELi128ELi128ELb1ELb1ELb0ELb1ELb1ELb1EEEEEEEEEvNT_6ParamsE,"",@"SHT_CUDA_INFO"
	.sectionflags	@""
	.align	4


	//----- nvinfo : EIATTR_CUDA_API_VERSION
	.align		4
        /*0000*/ 	.byte	0x04, 0x37
        /*0002*/ 	.short	(.L_312 - .L_311)
.L_311:
        /*0004*/ 	.word	0x00000082


	//----- nvinfo : EIATTR_KPARAM_INFO
	.align		4
.L_312:
        /*0008*/ 	.byte	0x04, 0x17
        /*000a*/ 	.short	(.L_314 - .L_313)
.L_313:
        /*000c*/ 	.word	0x00000000
        /*0010*/ 	.short	0x0000
        /*0012*/ 	.short	0x0000
        /*0014*/ 	.byte	0x00, 0xf0, 0xe1, 0x10


	//----- nvinfo : EIATTR_SPARSE_MMA_MASK
	.align		4
.L_314:
        /*0018*/ 	.byte	0x03, 0x50
        /*001a*/ 	.short	0x0000


	//----- nvinfo : EIATTR_MAXREG_COUNT
	.align		4
        /*001c*/ 	.byte	0x03, 0x1b
        /*001e*/ 	.short	0x00ff


	//----- nvinfo : EIATTR_MERCURY_ISA_VERSION
	.align		4
        /*0020*/ 	.byte	0x03, 0x5f
        /*0022*/ 	.short	0x0101


	//----- nvinfo : EIATTR_VRC_CTA_INIT_COUNT
	.align		4
        /*0024*/ 	.byte	0x02, 0x4a
	.zero		1
	.zero		1


	//----- nvinfo : EIATTR_EXIT_INSTR_OFFSETS
	.align		4
        /*0028*/ 	.byte	0x04, 0x1c
        /*002a*/ 	.short	(.L_316 - .L_315)


	//   ....[0]....
.L_315:
        /*002c*/ 	.word	0x00000010


	//----- nvinfo : EIATTR_MAX_THREADS
	.align		4
.L_316:
        /*0030*/ 	.byte	0x04, 0x05
        /*0032*/ 	.short	(.L_318 - .L_317)
.L_317:
        /*0034*/ 	.word	0x00000080
        /*0038*/ 	.word	0x00000001
        /*003c*/ 	.word	0x00000001


	//----- nvinfo : EIATTR_CBANK_PARAM_SIZE
	.align		4
.L_318:
        /*0040*/ 	.byte	0x03, 0x19
        /*0042*/ 	.short	0x0438


	//----- nvinfo : EIATTR_PARAM_CBANK
	.align		4
        /*0044*/ 	.byte	0x04, 0x0a
        /*0046*/ 	.short	(.L_320 - .L_319)
	.align		4
.L_319:
        /*0048*/ 	.word	index@(.nv.constant0._ZN7cutlass13device_kernelIN5flash19enable_sm80_to_sm89INS1_16FlashAttnFwdSm80INS1_25CollectiveMainloopFwdSm80ILi4ELi1ELb0EN4cute5tupleIJNS5_1CILi128EEENS7_ILi80EEENS7_ILi64EEEEEELi64ENS_10bfloat16_tEfNS_4arch4Sm80ELb1ELb0ELb0ELb1ELb1ELb0ELb1ELb1EEENS1_21CollectiveEpilogueFwdINS6_IJS8_SA_S9_EEENS6_IJNS7_ILi1EEESI_SI_EEESC_SE_Li128ELb1ELb1ELb1ELb0EEENS1_36VarlenDynamicPersistentTileSchedulerILi128ELi80ELi128ELi128ELb1ELb1ELb0ELb1ELb1ELb1EEEEEEEEEvNT_6ParamsE)
        /*004c*/ 	.short	0x0380
        /*004e*/ 	.short	0x0438


	//----- nvinfo : EIATTR_SW_WAR
	.align		4
.L_320:
        /*0050*/ 	.byte	0x04, 0x36
        /*0052*/ 	.short	(.L_322 - .L_321)
.L_321:
        /*0054*/ 	.word	0x00000008
.L_322:


//--------------------- .nv.info._ZN7cutlass13device_kernelIN5flash19enable_sm80_to_sm89INS1_16FlashAttnFwdSm80INS1_25CollectiveMainloopFwdSm80ILi4ELi1ELb0EN4cute5tupleIJNS5_1CILi128EEENS7_ILi80EEENS7_ILi64EEEEEELi64ENS_10bfloat16_tEfNS_4arch4Sm80ELb1ELb0ELb0ELb1ELb1ELb1ELb1ELb1EEENS1_21CollectiveEpilogueFwdINS6_IJS8_SA_S9_EEENS6_IJNS7_ILi1EEESI_SI_EEESC_SE_Li128ELb1ELb1ELb1ELb0EEENS1_36VarlenDynamicPersistentTileSchedulerILi128ELi80ELi128ELi128ELb1ELb1ELb0ELb1ELb1ELb1EEEEEEEEEvNT_6ParamsE --------------------------
	.section	.nv.info._ZN7cutlass13device_kernelIN5flash19enable_sm80_to_sm89INS1_16FlashAttnFwdSm80INS1_25CollectiveMainloopFwdSm80ILi4ELi1ELb0EN4cute5tupleIJNS5_1CILi128EEENS7_ILi80EEENS7_ILi64EEEEEELi64ENS_10bfloat16_tEfNS_4arch4Sm80ELb1ELb0ELb0ELb1ELb1ELb1ELb1ELb1EEENS1_21CollectiveEpilogueFwdINS6_IJS8_SA_S9_EEENS6_IJNS7_ILi1EEESI_SI_EEESC_SE_Li128ELb1ELb1ELb1ELb0EEENS1_36VarlenDynamicPersistentTileSchedulerILi128ELi80ELi128ELi128ELb1ELb1ELb0ELb1ELb1ELb1EEEEEEEEEvNT_6ParamsE,"",@"SHT_CUDA_INFO"
	.sectionflags	@""
	.align	4


	//----- nvinfo : EIATTR_CUDA_API_VERSION
	.align		4
        /*0000*/ 	.byte	0x04, 0x37
        /*0002*/ 	.short	(.L_324 - .L_323)
.L_323:
        /*0004*/ 	.word	0x00000082


	//----- nvinfo : EIATTR_KPARAM_INFO
	.align		4
.L_324:
        /*0008*/ 	.byte	0x04, 0x17
        /*000a*/ 	.short	(.L_326 - .L_325)
.L_325:
        /*000c*/ 	.word	0x00000000
        /*0010*/ 	.short	0x0000
        /*0012*/ 	.short	0x0000
        /*0014*/ 	.byte	0x00, 0xf0, 0xe1, 0x10


	//----- nvinfo : EIATTR_SPARSE_MMA_MASK
	.align		4
.L_326:
        /*0018*/ 	.byte	0x03, 0x50
        /*001a*/ 	.short	0x0000


	//----- nvinfo : EIATTR_MAXREG_COUNT
	.align		4
        /*001c*/ 	.byte	0x03, 0x1b
        /*001e*/ 	.short	0x00ff


	//----- nvinfo : EIATTR_MERCURY_ISA_VERSION
	.align		4
        /*0020*/ 	.byte	0x03, 0x5f
        /*0022*/ 	.short	0x0101


	//----- nvinfo : EIATTR_VRC_CTA_INIT_COUNT
	.align		4
        /*0024*/ 	.byte	0x02, 0x4a
	.zero		1
	.zero		1


	//----- nvinfo : EIATTR_EXIT_INSTR_OFFSETS
	.align		4
        /*0028*/ 	.byte	0x04, 0x1c
        /*002a*/ 	.short	(.L_328 - .L_327)


	//   ....[0]....
.L_327:
        /*002c*/ 	.word	0x00000010


	//----- nvinfo : EIATTR_MAX_THREADS
	.align		4
.L_328:
        /*0030*/ 	.byte	0x04, 0x05
        /*0032*/ 	.short	(.L_330 - .L_329)
.L_329:
        /*0034*/ 	.word	0x00000080
        /*0038*/ 	.word	0x00000001
        /*003c*/ 	.word	0x00000001


	//----- nvinfo : EIATTR_CBANK_PARAM_SIZE
	.align		4
.L_330:
        /*0040*/ 	.byte	0x03, 0x19
        /*0042*/ 	.short	0x0438


	//----- nvinfo : EIATTR_PARAM_CBANK
	.align		4
        /*0044*/ 	.byte	0x04, 0x0a
        /*0046*/ 	.short	(.L_332 - .L_331)
	.align		4
.L_331:
        /*0048*/ 	.word	index@(.nv.constant0._ZN7cutlass13device_kernelIN5flash19enable_sm80_to_sm89INS1_16FlashAttnFwdSm80INS1_25CollectiveMainloopFwdSm80ILi4ELi1ELb0EN4cute5tupleIJNS5_1CILi128EEENS7_ILi80EEENS7_ILi64EEEEEELi64ENS_10bfloat16_tEfNS_4arch4Sm80ELb1ELb0ELb0ELb1ELb1ELb1ELb1ELb1EEENS1_21CollectiveEpilogueFwdINS6_IJS8_SA_S9_EEENS6_IJNS7_ILi1EEESI_SI_EEESC_SE_Li128ELb1ELb1ELb1ELb0EEENS1_36VarlenDynamicPersistentTileSchedulerILi128ELi80ELi128ELi128ELb1ELb1ELb0ELb1ELb1ELb1EEEEEEEEEvNT_6ParamsE)
        /*004c*/ 	.short	0x0380
        /*004e*/ 	.short	0x0438


	//----- nvinfo : EIATTR_SW_WAR
	.align		4
.L_332:
        /*0050*/ 	.byte	0x04, 0x36
        /*0052*/ 	.short	(.L_334 - .L_333)
.L_333:
        /*0054*/ 	.word	0x00000008
.L_334:


//--------------------- .nv.callgraph             --------------------------
	.section	.nv.callgraph,"",@"SHT_CUDA_CALLGRAPH"
	.align	4
	.sectionentsize	8
	.align		4
        /*0000*/ 	.word	0x00000000
	.align		4
        /*0004*/ 	.word	0xffffffff
	.align		4
        /*0008*/ 	.word	0x00000000
	.align		4
        /*000c*/ 	.word	0xfffffffe
	.align		4
        /*0010*/ 	.word	0x00000000
	.align		4
        /*0014*/ 	.word	0xfffffffd
	.align		4
        /*0018*/ 	.word	0x00000000
	.align		4
        /*001c*/ 	.word	0xfffffffc


//--------------------- .nv.constant4             --------------------------
	.section	.nv.constant4,"a",@progbits
	.align	8
	.align		8
.nv.constant4:
        /*0000*/ 	.dword	_ZN88_INTERNAL_5db2b04c_52_flash_fwd_hdim64_bf16_paged_split_softcapall_sm80_cu_49158569_33734cuda3std3__45__cpo5beginE
	.align		8
        /*0008*/ 	.dword	_ZN88_INTERNAL_5db2b04c_52_flash_fwd_hdim64_bf16_paged_split_softcapall_sm80_cu_49158569_33734cuda3std3__45__cpo3endE
	.align		8
        /*0010*/ 	.dword	_ZN88_INTERNAL_5db2b04c_52_flash_fwd_hdim64_bf16_paged_split_softcapall_sm80_cu_49158569_33734cuda3std3__45__cpo6cbeginE
	.align		8
        /*0018*/ 	.dword	_ZN88_INTERNAL_5db2b04c_52_flash_fwd_hdim64_bf16_paged_split_softcapall_sm80_cu_49158569_33734cuda3std3__45__cpo4cendE
	.align		8
        /*0020*/ 	.dword	_ZN88_INTERNAL_5db2b04c_52_flash_fwd_hdim64_bf16_paged_split_softcapall_sm80_cu_49158569_33734cuda3std3__490_GLOBAL__N__5db2b04c_52_flash_fwd_hdim64_bf16_paged_split_softcapall_sm80_cu_49158569_33736ignoreE
	.align		8
        /*0028*/ 	.dword	_ZN88_INTERNAL_5db2b04c_52_flash_fwd_hdim64_bf16_paged_split_softcapall_sm80_cu_49158569_33734cuda3std3__419piecewise_constructE
	.align		8
        /*0030*/ 	.dword	_ZN88_INTERNAL_5db2b04c_52_flash_fwd_hdim64_bf16_paged_split_softcapall_sm80_cu_49158569_33734cuda3std3__48in_placeE
	.align		8
        /*0038*/ 	.dword	_ZN88_INTERNAL_5db2b04c_52_flash_fwd_hdim64_bf16_paged_split_softcapall_sm80_cu_49158569_33734cuda3std6ranges3__45__cpo4swapE
	.align		8
        /*0040*/ 	.dword	_ZN88_INTERNAL_5db2b04c_52_flash_fwd_hdim64_bf16_paged_split_softcapall_sm80_cu_49158569_33734cuda3std6ranges3__45__cpo9iter_moveE
	.align		8
        /*0048*/ 	.dword	_ZN88_INTERNAL_5db2b04c_52_flash_fwd_hdim64_bf16_paged_split_softcapall_sm80_cu_49158569_33734cute7productE
	.align		8
        /*0050*/ 	.dword	_ZN88_INTERNAL_5db2b04c_52_flash_fwd_hdim64_bf16_paged_split_softcapall_sm80_cu_49158569_33734cute1_E


//--------------------- .text._ZN7cutlass13device_kernelIN5flash19enable_sm80_to_sm89INS1_16FlashAttnFwdSm80INS1_25CollectiveMainloopFwdSm80ILi4ELi1ELb0EN4cute5tupleIJNS5_1CILi128EEENS7_ILi112EEENS7_ILi64EEEEEELi64ENS_10bfloat16_tEfNS_4arch4Sm80ELb0ELb0ELb1ELb0ELb1ELb0ELb1ELb1EEENS1_21CollectiveEpilogueFwdINS6_IJS8_SA_S9_EEENS6_IJNS7_ILi1EEESI_SI_EEESC_SE_Li128ELb0ELb1ELb1ELb0EEENS1_19SingleTileSchedulerILb0ELb1ELb1ELi128EEEEEEEEEvNT_6ParamsE --------------------------
	.section	.text._ZN7cutlass13device_kernelIN5flash19enable_sm80_to_sm89INS1_16FlashAttnFwdSm80INS1_25CollectiveMainloopFwdSm80ILi4ELi1ELb0EN4cute5tupleIJNS5_1CILi128EEENS7_ILi112EEENS7_ILi64EEEEEELi64ENS_10bfloat16_tEfNS_4arch4Sm80ELb0ELb0ELb1ELb0ELb1ELb0ELb1ELb1EEENS1_21CollectiveEpilogueFwdINS6_IJS8_SA_S9_EEENS6_IJNS7_ILi1EEESI_SI_EEESC_SE_Li128ELb0ELb1ELb1ELb0EEENS1_19SingleTileSchedulerILb0ELb1ELb1ELi128EEEEEEEEEvNT_6ParamsE,"ax",@progbits
	.align	128
.text._ZN7cutlass13device_kernelIN5flash19enable_sm80_to_sm89INS1_16FlashAttnFwdSm80INS1_25CollectiveMainloopFwdSm80ILi4ELi1ELb0EN4cute5tupleIJNS5_1CILi128EEENS7_ILi112EEENS7_ILi64EEEEEELi64ENS_10bfloat16_tEfNS_4arch4Sm80ELb0ELb0ELb1ELb0ELb1ELb0ELb1ELb1EEENS1_21CollectiveEpilogueFwdINS6_IJS8_SA_S9_EEENS6_IJNS7_ILi1EEESI_SI_EEESC_SE_Li128ELb0ELb1ELb1ELb0EEENS1_19SingleTileSchedulerILb0ELb1ELb1ELi128EEEEEEEEEvNT_6ParamsE:
        .type           _ZN7cutlass13device_kernelIN5flash19enable_sm80_to_sm89INS1_16FlashAttnFwdSm80INS1_25CollectiveMainloopFwdSm80ILi4ELi1ELb0EN4cute5tupleIJNS5_1CILi128EEENS7_ILi112EEENS7_ILi64EEEEEELi64ENS_10bfloat16_tEfNS_4arch4Sm80ELb0ELb0ELb1ELb0ELb1ELb0ELb1ELb1EEENS1_21CollectiveEpilogueFwdINS6_IJS8_SA_S9_EEENS6_IJNS7_ILi1EEESI_SI_EEESC_SE_Li128ELb0ELb1ELb1ELb0EEENS1_19SingleTileSchedulerILb0ELb1ELb1ELi128EEEEEEEEEvNT_6ParamsE,@function
        .size           _ZN7cutlass13device_kernelIN5flash19enable_sm80_to_sm89INS1_16FlashAttnFwdSm80INS1_25CollectiveMainloopFwdSm80ILi4ELi1ELb0EN4cute5tupleIJNS5_1CILi128EEENS7_ILi112EEENS7_ILi64EEEEEELi64ENS_10bfloat16_tEfNS_4arch4Sm80ELb0ELb0ELb1ELb0ELb1ELb0ELb1ELb1EEENS1_21CollectiveEpilogueFwdINS6_IJS8_SA_S9_EEENS6_IJNS7_ILi1EEESI_SI_EEESC_SE_Li128ELb0ELb1ELb1ELb0EEENS1_19SingleTileSchedulerILb0ELb1ELb1ELi128EEEEEEEEEvNT_6ParamsE,(.L_x_18 - _ZN7cutlass13device_kernelIN5flash19enable_sm80_to_sm89INS1_16FlashAttnFwdSm80INS1_25CollectiveMainloopFwdSm80ILi4ELi1ELb0EN4cute5tupleIJNS5_1CILi128EEENS7_ILi112EEENS7_ILi64EEEEEELi64ENS_10bfloat16_tEfNS_4arch4Sm80ELb0ELb0ELb1ELb0ELb1ELb0ELb1ELb1EEENS1_21CollectiveEpilogueFwdINS6_IJS8_SA_S9_EEENS6_IJNS7_ILi1EEESI_SI_EEESC_SE_Li128ELb0ELb1ELb1ELb0EEENS1_19SingleTileSchedulerILb0ELb1ELb1ELi128EEEEEEEEEvNT_6ParamsE)
        .other          _ZN7cutlass13device_kernelIN5flash19enable_sm80_to_sm89INS1_16FlashAttnFwdSm80INS1_25CollectiveMainloopFwdSm80ILi4ELi1ELb0EN4cute5tupleIJNS5_1CILi128EEENS7_ILi112EEENS7_ILi64EEEEEELi64ENS_10bfloat16_tEfNS_4arch4Sm80ELb0ELb0ELb1ELb0ELb1ELb0ELb1ELb1EEENS1_21CollectiveEpilogueFwdINS6_IJS8_SA_S9_EEENS6_IJNS7_ILi1EEESI_SI_EEESC_SE_Li128ELb0ELb1ELb1ELb0EEENS1_19SingleTileSchedulerILb0ELb1ELb1ELi128EEEEEEEEEvNT_6ParamsE,@"STO_CUDA_ENTRY STV_DEFAULT"
_ZN7cutlass13device_kernelIN5flash19enable_sm80_to_sm89INS1_16FlashAttnFwdSm80INS1_25CollectiveMainloopFwdSm80ILi4ELi1ELb0EN4cute5tupleIJNS5_1CILi128EEENS7_ILi112EEENS7_ILi64EEEEEELi64ENS_10bfloat16_tEfNS_4arch4Sm80ELb0ELb0ELb1ELb0ELb1ELb0ELb1ELb1EEENS1_21CollectiveEpilogueFwdINS6_IJS8_SA_S9_EEENS6_IJNS7_ILi1EEESI_SI_EEESC_SE_Li128ELb0ELb1ELb1ELb0EEENS1_19SingleTileSchedulerILb0ELb1ELb1ELi128EEEEEEEEEvNT_6ParamsE:
[----:B------:R-:W-:Y:S01]  /*0000*/  LDC R1, c[0x0][0x37c] ;  /* 0x0000df00ff017b82 */ /* 0x000fe20000000800 */
[----:B------:R-:W-:Y:S05]  /*0010*/  EXIT ;  /* 0x000000000000794d */ /* 0x000fea0003800000 */
.L_x_0:
[----:B------:R-:W-:-:S00]  /*0020*/  BRA `(.L_x_0) ;  /* 0xfffffffc00fc7947 */ /* 0x000fc0000383ffff */
[----:B------:R-:W-:-:S00]  /*0030*/  NOP ;  /* 0x0000000000007918 */ /* 0x000fc00000000000 */
        /* <DEDUP_REMOVED lines=12> */
.L_x_18:


//--------------------- .text._ZN7cutlass13device_kernelIN5flash19enable_sm80_to_sm89INS1_16FlashAttnFwdSm80INS1_25CollectiveMainloopFwdSm80ILi4ELi1ELb0EN4cute5tupleIJNS5_1CILi128EEENS7_ILi80EEENS7_ILi64EEEEEELi64ENS_10bfloat16_tEfNS_4arch4Sm80ELb0ELb0ELb1ELb1ELb1ELb0ELb1ELb1EEENS1_21CollectiveEpilogueFwdINS6_IJS8_SA_S9_EEENS6_IJNS7_ILi1EEESI_SI_EEESC_SE_Li128ELb1ELb1ELb1ELb0EEENS1_36VarlenDynamicPersistentTileSchedulerILi128ELi80ELi128ELi128ELb1ELb1ELb0ELb0ELb1ELb1EEEEEEEEEvNT_6ParamsE --------------------------
	.section	.text._ZN7cutlass13device_kernelIN5flash19enable_sm80_to_sm89INS1_16FlashAttnFwdSm80INS1_25CollectiveMainloopFwdSm80ILi4ELi1ELb0EN4cute5tupleIJNS5_1CILi128EEENS7_ILi80EEENS7_ILi64EEEEEELi64ENS_10bfloat16_tEfNS_4arch4Sm80ELb0ELb0ELb1ELb1ELb1ELb0ELb1ELb1EEENS1_21CollectiveEpilogueFwdINS6_IJS8_SA_S9_EEENS6_IJNS7_ILi1EEESI_SI_EEESC_SE_Li128ELb1ELb1ELb1ELb0EEENS1_36VarlenDynamicPersistentTileSchedulerILi128ELi80ELi128ELi128ELb1ELb1ELb0ELb0ELb1ELb1EEEEEEEEEvNT_6ParamsE,"ax",@progbits
	.align	128
.text._ZN7cutlass13device_kernelIN5flash19enable_sm80_to_sm89INS1_16FlashAttnFwdSm80INS1_25CollectiveMainloopFwdSm80ILi4ELi1ELb0EN4cute5tupleIJNS5_1CILi128EEENS7_ILi80EEENS7_ILi64EEEEEELi64ENS_10bfloat16_tEfNS_4arch4Sm80ELb0ELb0ELb1ELb1ELb1ELb0ELb1ELb1EEENS1_21CollectiveEpilogueFwdINS6_IJS8_SA_S9_EEENS6_IJNS7_ILi1EEESI_SI_EEESC_SE_Li128ELb1ELb1ELb1ELb0EEENS1_36VarlenDynamicPersistentTileSchedulerILi128ELi80ELi128ELi128ELb1ELb1ELb0ELb0ELb1ELb1EEEEEEEEEvNT_6ParamsE:
        .type           _ZN7cutlass13device_kernelIN5flash19enable_sm80_to_sm89INS1_16FlashAttnFwdSm80INS1_25CollectiveMainloopFwdSm80ILi4ELi1ELb0EN4cute5tupleIJNS5_1CILi128EEENS7_ILi80EEENS7_ILi64EEEEEELi64ENS_10bfloat16_tEfNS_4arch4Sm80ELb0ELb0ELb1ELb1ELb1ELb0ELb1ELb1EEENS1_21CollectiveEpilogueFwdINS6_IJS8_SA_S9_EEENS6_IJNS7_ILi1EEESI_SI_EEESC_SE_Li128ELb1ELb1ELb1ELb0EEENS1_36VarlenDynamicPersistentTileSchedulerILi128ELi80ELi128ELi128ELb1ELb1ELb0ELb0ELb1ELb1EEEEEEEEEvNT_6ParamsE,@function
        .size           _ZN7cutlass13device_kernelIN5flash19enable_sm80_to_sm89INS1_16FlashAttnFwdSm80INS1_25CollectiveMainloopFwdSm80ILi4ELi1ELb0EN4cute5tupleIJNS5_1CILi128EEENS7_ILi80EEENS7_ILi64EEEEEELi64ENS_10bfloat16_tEfNS_4arch4Sm80ELb0ELb0ELb1ELb1ELb1ELb0ELb1ELb1EEENS1_21CollectiveEpilogueFwdINS6_IJS8_SA_S9_EEENS6_IJNS7_ILi1EEESI_SI_EEESC_SE_Li128ELb1ELb1ELb1ELb0EEENS1_36VarlenDynamicPersistentTileSchedulerILi128ELi80ELi128ELi128ELb1ELb1ELb0ELb0ELb1ELb1EEEEEEEEEvNT_6ParamsE,(.L_x_19 - _ZN7cutlass13device_kernelIN5flash19enable_sm80_to_sm89INS1_16FlashAttnFwdSm80INS1_25CollectiveMainloopFwdSm80ILi4ELi1ELb0EN4cute5tupleIJNS5_1CILi128EEENS7_ILi80EEENS7_ILi64EEEEEELi64ENS_10bfloat16_tEfNS_4arch4Sm80ELb0ELb0ELb1ELb1ELb1ELb0ELb1ELb1EEENS1_21CollectiveEpilogueFwdINS6_IJS8_SA_S9_EEENS6_IJNS7_ILi1EEESI_SI_EEESC_SE_Li128ELb1ELb1ELb1ELb0EEENS1_36VarlenDynamicPersistentTileSchedulerILi128ELi80ELi128ELi128ELb1ELb1ELb0ELb0ELb1ELb1EEEEEEEEEvNT_6ParamsE)
        .other          _ZN7cutlass13device_kernelIN5flash19enable_sm80_to_sm89INS1_16FlashAttnFwdSm80INS1_25CollectiveMainloopFwdSm80ILi4ELi1ELb0EN4cute5tupleIJNS5_1CILi128EEENS7_ILi80EEENS7_ILi64EEEEEELi64ENS_10bfloat16_tEfNS_4arch4Sm80ELb0ELb0ELb1ELb1ELb1ELb0ELb1ELb1EEENS1_21CollectiveEpilogueFwdINS6_IJS8_SA_S9_EEENS6_IJNS7_ILi1EEESI_SI_EEESC_SE_Li128ELb1ELb1ELb1ELb0EEENS1_36VarlenDynamicPersistentTileSchedulerILi128ELi80ELi128ELi128ELb1ELb1ELb0ELb0ELb1ELb1EEEEEEEEEvNT_6ParamsE,@"STO_CUDA_ENTRY STV_DEFAULT"
_ZN7cutlass13device_kernelIN5flash19enable_sm80_to_sm89INS1_16FlashAttnFwdSm80INS1_25CollectiveMainloopFwdSm80ILi4ELi1ELb0EN4cute5tupleIJNS5_1CILi128EEENS7_ILi80EEENS7_ILi64EEEEEELi64ENS_10bfloat16_tEfNS_4arch4Sm80ELb0ELb0ELb1ELb1ELb1ELb0ELb1ELb1EEENS1_21CollectiveEpilogueFwdINS6_IJS8_SA_S9_EEENS6_IJNS7_ILi1EEESI_SI_EEESC_SE_Li128ELb1ELb1ELb1ELb0EEENS1_36VarlenDynamicPersistentTileSchedulerILi128ELi80ELi128ELi128ELb1ELb1ELb0ELb0ELb1ELb1EEEEEEEEEvNT_6ParamsE:
[----:B------:R-:W-:Y:S01]  /*0000*/  LDC R1, c[0x0][0x37c] ;  /* 0x0000df00ff017b82 */ /* 0x000fe20000000800 */
[----:B------:R-:W-:Y:S05]  /*0010*/  EXIT ;  /* 0x000000000000794d */ /* 0x000fea0003800000 */
.L_x_1:
        /* <DEDUP_REMOVED lines=14> */
.L_x_19:


//--------------------- .text._ZN7cutlass13device_kernelIN5flash19enable_sm80_to_sm89INS1_16FlashAttnFwdSm80INS1_25CollectiveMainloopFwdSm80ILi4ELi1ELb0EN4cute5tupleIJNS5_1CILi128EEENS7_ILi80EEENS7_ILi64EEEEEELi64ENS_10bfloat16_tEfNS_4arch4Sm80ELb0ELb0ELb1ELb1ELb1ELb1ELb1ELb1EEENS1_21CollectiveEpilogueFwdINS6_IJS8_SA_S9_EEENS6_IJNS7_ILi1EEESI_SI_EEESC_SE_Li128ELb1ELb1ELb1ELb0EEENS1_36VarlenDynamicPersistentTileSchedulerILi128ELi80ELi128ELi128ELb1ELb1ELb0ELb0ELb1ELb1EEEEEEEEEvNT_6ParamsE --------------------------
	.section	.text._ZN7cutlass13device_kernelIN5flash19enable_sm80_to_sm89INS1_16FlashAttnFwdSm80INS1_25CollectiveMainloopFwdSm80ILi4ELi1ELb0EN4cute5tupleIJNS5_1CILi128EEENS7_ILi80EEENS7_ILi64EEEEEELi64ENS_10bfloat16_tEfNS_4arch4Sm80ELb0ELb0ELb1ELb1ELb1ELb1ELb1ELb1EEENS1_21CollectiveEpilogueFwdINS6_IJS8_SA_S9_EEENS6_IJNS7_ILi1EEESI_SI_EEESC_SE_Li128ELb1ELb1ELb1ELb0EEENS1_36VarlenDynamicPersistentTileSchedulerILi128ELi80ELi128ELi128ELb1ELb1ELb0ELb0ELb1ELb1EEEEEEEEEvNT_6ParamsE,"ax",@progbits
	.align	128
.text._ZN7cutlass13device_kernelIN5flash19enable_sm80_to_sm89INS1_16FlashAttnFwdSm80INS1_25CollectiveMainloopFwdSm80ILi4ELi1ELb0EN4cute5tupleIJNS5_1CILi128EEENS7_ILi80EEENS7_ILi64EEEEEELi64ENS_10bfloat16_tEfNS_4arch4Sm80ELb0ELb0ELb1ELb1ELb1ELb1ELb1ELb1EEENS1_21CollectiveEpilogueFwdINS6_IJS8_SA_S9_EEENS6_IJNS7_ILi1EEESI_SI_EEESC_SE_Li128ELb1ELb1ELb1ELb0EEENS1_36VarlenDynamicPersistentTileSchedulerILi128ELi80ELi128ELi128ELb1ELb1ELb0ELb0ELb1ELb1EEEEEEEEEvNT_6ParamsE:
        .type           _ZN7cutlass13device_kernelIN5flash19enable_sm80_to_sm89INS1_16FlashAttnFwdSm80INS1_25CollectiveMainloopFwdSm80ILi4ELi1ELb0EN4cute5tupleIJNS5_1CILi128EEENS7_ILi80EEENS7_ILi64EEEEEELi64ENS_10bfloat16_tEfNS_4arch4Sm80ELb0ELb0ELb1ELb1ELb1ELb1ELb1ELb1EEENS1_21CollectiveEpilogueFwdINS6_IJS8_SA_S9_EEENS6_IJNS7_ILi1EEESI_SI_EEESC_SE_Li128ELb1ELb1ELb1ELb0EEENS1_36VarlenDynamicPersistentTileSchedulerILi128ELi80ELi128ELi128ELb1ELb1ELb0ELb0ELb1ELb1EEEEEEEEEvNT_6ParamsE,@function
        .size           _ZN7cutlass13device_kernelIN5flash19enable_sm80_to_sm89INS1_16FlashAttnFwdSm80INS1_25CollectiveMainloopFwdSm80ILi4ELi1ELb0EN4cute5tupleIJNS5_1CILi128EEENS7_ILi80EEENS7_ILi64EEEEEELi64ENS_10bfloat16_tEfNS_4arch4Sm80ELb0ELb0ELb1ELb1ELb1ELb1ELb1ELb1EEENS1_21CollectiveEpilogueFwdINS6_IJS8_SA_S9_EEENS6_IJNS7_ILi1EEESI_SI_EEESC_SE_Li128ELb1ELb1ELb1ELb0EEENS1_36VarlenDynamicPersistentTileSchedulerILi128ELi80ELi128ELi128ELb1ELb1ELb0ELb0ELb1ELb1EEEEEEEEEvNT_6ParamsE,(.L_x_20 - _ZN7cutlass13device_kernelIN5flash19enable_sm80_to_sm89INS1_16FlashAttnFwdSm80INS1_25CollectiveMainloopFwdSm80ILi4ELi1ELb0EN4cute5tupleIJNS5_1CILi128EEENS7_ILi80EEENS7_ILi64EEEEEELi64ENS_10bfloat16_tEfNS_4arch4Sm80ELb0ELb0ELb1ELb1ELb1ELb1ELb1ELb1EEENS1_21CollectiveEpilogueFwdINS6_IJS8_SA_S9_EEENS6_IJNS7_ILi1EEESI_SI_EEESC_SE_Li128ELb1ELb1ELb1ELb0EEENS1_36VarlenDynamicPersistentTileSchedulerILi128ELi80ELi128ELi128ELb1ELb1ELb0ELb0ELb1ELb1EEEEEEEEEvNT_6ParamsE)
        .other          _ZN7cutlass13device_kernelIN5flash19enable_sm80_to_sm89INS1_16FlashAttnFwdSm80INS1_25CollectiveMainloopFwdSm80ILi4ELi1ELb0EN4cute5tupleIJNS5_1CILi128EEENS7_ILi80EEENS7_ILi64EEEEEELi64ENS_10bfloat16_tEfNS_4arch4Sm80ELb0ELb0ELb1ELb1ELb1ELb1ELb1ELb1EEENS1_21CollectiveEpilogueFwdINS6_IJS8_SA_S9_EEENS6_IJNS7_ILi1EEESI_SI_EEESC_SE_Li128ELb1ELb1ELb1ELb0EEENS1_36VarlenDynamicPersistentTileSchedulerILi128ELi80ELi128ELi128ELb1ELb1ELb0ELb0ELb1ELb1EEEEEEEEEvNT_6ParamsE,@"STO_CUDA_ENTRY STV_DEFAULT"
_ZN7cutlass13device_kernelIN5flash19enable_sm80_to_sm89INS1_16FlashAttnFwdSm80INS1_25CollectiveMainloopFwdSm80ILi4ELi1ELb0EN4cute5tupleIJNS5_1CILi128EEENS7_ILi80EEENS7_ILi64EEEEEELi64ENS_10bfloat16_tEfNS_4arch4Sm80ELb0ELb0ELb1ELb1ELb1ELb1ELb1ELb1EEENS1_21CollectiveEpilogueFwdINS6_IJS8_SA_S9_EEENS6_IJNS7_ILi1EEESI_SI_EEESC_SE_Li128ELb1ELb1ELb1ELb0EEENS1_36VarlenDynamicPersistentTileSchedulerILi128ELi80ELi128ELi128ELb1ELb1ELb0ELb0ELb1ELb1EEEEEEEEEvNT_6ParamsE:
[----:B------:R-:W-:Y:S01]  /*0000*/  LDC R1, c[0x0][0x37c] ;  /* 0x0000df00ff017b82 */ /* 0x000fe20000000800 */
[----:B------:R-:W-:Y:S05]  /*0010*/  EXIT ;  /* 0x000000000000794d */ /* 0x000fea0003800000 */
.L_x_2:
        /* <DEDUP_REMOVED lines=14> */
.L_x_20:


//--------------------- .text._ZN7cutlass13device_kernelIN5flash19enable_sm80_to_sm89INS1_16FlashAttnFwdSm80INS1_25CollectiveMainloopFwdSm80ILi4ELi1ELb0EN4cute5tupleIJNS5_1CILi128EEENS7_ILi96EEENS7_ILi64EEEEEELi64ENS_10bfloat16_tEfNS_4arch4Sm80ELb0ELb1ELb1ELb0ELb1ELb0ELb1ELb1EEENS1_21CollectiveEpilogueFwdINS6_IJS8_SA_S9_EEENS6_IJNS7_ILi1EEESI_SI_EEESC_SE_Li128ELb0ELb1ELb1ELb0EEENS1_19SingleTileSchedulerILb0ELb1ELb1ELi128EEEEEEEEEvNT_6ParamsE --------------------------
	.section	.text._ZN7cutlass13device_kernelIN5flash19enable_sm80_to_sm89INS1_16FlashAttnFwdSm80INS1_25CollectiveMainloopFwdSm80ILi4ELi1ELb0EN4cute5tupleIJNS5_1CILi128EEENS7_ILi96EEENS7_ILi64EEEEEELi64ENS_10bfloat16_tEfNS_4arch4Sm80ELb0ELb1ELb1ELb0ELb1ELb0ELb1ELb1EEENS1_21CollectiveEpilogueFwdINS6_IJS8_SA_S9_EEENS6_IJNS7_ILi1EEESI_SI_EEESC_SE_Li128ELb0ELb1ELb1ELb0EEENS1_19SingleTileSchedulerILb0ELb1ELb1ELi128EEEEEEEEEvNT_6ParamsE,"ax",@progbits
	.align	128
.text._ZN7cutlass13device_kernelIN5flash19enable_sm80_to_sm89INS1_16FlashAttnFwdSm80INS1_25CollectiveMainloopFwdSm80ILi4ELi1ELb0EN4cute5tupleIJNS5_1CILi128EEENS7_ILi96EEENS7_ILi64EEEEEELi64ENS_10bfloat16_tEfNS_4arch4Sm80ELb0ELb1ELb1ELb0ELb1ELb0ELb1ELb1EEENS1_21CollectiveEpilogueFwdINS6_IJS8_SA_S9_EEENS6_IJNS7_ILi1EEESI_SI_EEESC_SE_Li128ELb0ELb1ELb1ELb0EEENS1_19SingleTileSchedulerILb0ELb1ELb1ELi128EEEEEEEEEvNT_6ParamsE:
        .type           _ZN7cutlass13device_kernelIN5flash19enable_sm80_to_sm89INS1_16FlashAttnFwdSm80INS1_25CollectiveMainloopFwdSm80ILi4ELi1ELb0EN4cute5tupleIJNS5_1CILi128EEENS7_ILi96EEENS7_ILi64EEEEEELi64ENS_10bfloat16_tEfNS_4arch4Sm80ELb0ELb1ELb1ELb0ELb1ELb0ELb1ELb1EEENS1_21CollectiveEpilogueFwdINS6_IJS8_SA_S9_EEENS6_IJNS7_ILi1EEESI_SI_EEESC_SE_Li128ELb0ELb1ELb1ELb0EEENS1_19SingleTileSchedulerILb0ELb1ELb1ELi128EEEEEEEEEvNT_6ParamsE,@function
        .size           _ZN7cutlass13device_kernelIN5flash19enable_sm80_to_sm89INS1_16FlashAttnFwdSm80INS1_25CollectiveMainloopFwdSm80ILi4ELi1ELb0EN4cute5tupleIJNS5_1CILi128EEENS7_ILi96EEENS7_ILi64EEEEEELi64ENS_10bfloat16_tEfNS_4arch4Sm80ELb0ELb1ELb1ELb0ELb1ELb0ELb1ELb1EEENS1_21CollectiveEpilogueFwdINS6_IJS8_SA_S9_EEENS6_IJNS7_ILi1EEESI_SI_EEESC_SE_Li128ELb0ELb1ELb1ELb0EEENS1_19SingleTileSchedulerILb0ELb1ELb1ELi128EEEEEEEEEvNT_6ParamsE,(.L_x_21 - _ZN7cutlass13device_kernelIN5flash19enable_sm80_to_sm89INS1_16FlashAttnFwdSm80INS1_25CollectiveMainloopFwdSm80ILi4ELi1ELb0EN4cute5tupleIJNS5_1CILi128EEENS7_ILi96EEENS7_ILi64EEEEEELi64ENS_10bfloat16_tEfNS_4arch4Sm80ELb0ELb1ELb1ELb0ELb1ELb0ELb1ELb1EEENS1_21CollectiveEpilogueFwdINS6_IJS8_SA_S9_EEENS6_IJNS7_ILi1EEESI_SI_EEESC_SE_Li128ELb0ELb1ELb1ELb0EEENS1_19SingleTileSchedulerILb0ELb1ELb1ELi128EEEEEEEEEvNT_6ParamsE)
        .other          _ZN7cutlass13device_kernelIN5flash19enable_sm80_to_sm89INS1_16FlashAttnFwdSm80INS1_25CollectiveMainloopFwdSm80ILi4ELi1ELb0EN4cute5tupleIJNS5_1CILi128EEENS7_ILi96EEENS7_ILi64EEEEEELi64ENS_10bfloat16_tEfNS_4arch4Sm80ELb0ELb1ELb1ELb0ELb1ELb0ELb1ELb1EEENS1_21CollectiveEpilogueFwdINS6_IJS8_SA_S9_EEENS6_IJNS7_ILi1EEESI_SI_EEESC_SE_Li128ELb0ELb1ELb1ELb0EEENS1_19SingleTileSchedulerILb0ELb1ELb1ELi128EEEEEEEEEvNT_6ParamsE,@"STO_CUDA_ENTRY STV_DEFAULT"
_ZN7cutlass13device_kernelIN5flash19enable_sm80_to_sm89INS1_16FlashAttnFwdSm80INS1_25CollectiveMainloopFwdSm80ILi4ELi1ELb0EN4cute5tupleIJNS5_1CILi128EEENS7_ILi96EEENS7_ILi64EEEEEELi64ENS_10bfloat16_tEfNS_4arch4Sm80ELb0ELb1ELb1ELb0ELb1ELb0ELb1ELb1EEENS1_21CollectiveEpilogueFwdINS6_IJS8_SA_S9_EEENS6_IJNS7_ILi1EEESI_SI_EEESC_SE_Li128ELb0ELb1ELb1ELb0EEENS1_19SingleTileSchedulerILb0ELb1ELb1ELi128EEEEEEEEEvNT_6ParamsE:
[----:B------:R-:W-:Y:S01]  /*0000*/  LDC R1, c[0x0][0x37c] ;  /* 0x0000df00ff017b82 */ /* 0x000fe20000000800 */
[----:B------:R-:W-:Y:S05]  /*0010*/  EXIT ;  /* 0x000000000000794d */ /* 0x000fea0003800000 */
.L_x_3:
        /* <DEDUP_REMOVED lines=14> */
.L_x_21:


//--------------------- .text._ZN7cutlass13device_kernelIN5flash19enable_sm80_to_sm89INS1_16FlashAttnFwdSm80INS1_25CollectiveMainloopFwdSm80ILi4ELi1ELb0EN4cute5tupleIJNS5_1CILi128EEENS7_ILi80EEENS7_ILi64EEEEEELi64ENS_10bfloat16_tEfNS_4arch4Sm80ELb0ELb1ELb1ELb1ELb1ELb0ELb1ELb1EEENS1_21CollectiveEpilogueFwdINS6_IJS8_SA_S9_EEENS6_IJNS7_ILi1EEESI_SI_EEESC_SE_Li128ELb1ELb1ELb1ELb0EEENS1_36VarlenDynamicPersistentTileSchedulerILi128ELi80ELi128ELi128ELb1ELb1ELb0ELb1ELb0ELb1EEEEEEEEEvNT_6ParamsE --------------------------
	.section	.text._ZN7cutlass13device_kernelIN5flash19enable_sm80_to_sm89INS1_16FlashAttnFwdSm80INS1_25CollectiveMainloopFwdSm80ILi4ELi1ELb0EN4cute5tupleIJNS5_1CILi128EEENS7_ILi80EEENS7_ILi64EEEEEELi64ENS_10bfloat16_tEfNS_4arch4Sm80ELb0ELb1ELb1ELb1ELb1ELb0ELb1ELb1EEENS1_21CollectiveEpilogueFwdINS6_IJS8_SA_S9_EEENS6_IJNS7_ILi1EEESI_SI_EEESC_SE_Li128ELb1ELb1ELb1ELb0EEENS1_36VarlenDynamicPersistentTileSchedulerILi128ELi80ELi128ELi128ELb1ELb1ELb0ELb1ELb0ELb1EEEEEEEEEvNT_6ParamsE,"ax",@progbits
	.align	128
.text._ZN7cutlass13device_kernelIN5flash19enable_sm80_to_sm89INS1_16FlashAttnFwdSm80INS1_25CollectiveMainloopFwdSm80ILi4ELi1ELb0EN4cute5tupleIJNS5_1CILi128EEENS7_ILi80EEENS7_ILi64EEEEEELi64ENS_10bfloat16_tEfNS_4arch4Sm80ELb0ELb1ELb1ELb1ELb1ELb0ELb1ELb1EEENS1_21CollectiveEpilogueFwdINS6_IJS8_SA_S9_EEENS6_IJNS7_ILi1EEESI_SI_EEESC_SE_Li128ELb1ELb1ELb1ELb0EEENS1_36VarlenDynamicPersistentTileSchedulerILi128ELi80ELi128ELi128ELb1ELb1ELb0ELb1ELb0ELb1EEEEEEEEEvNT_6ParamsE:
        .type           _ZN7cutlass13device_kernelIN5flash19enable_sm80_to_sm89INS1_16FlashAttnFwdSm80INS1_25CollectiveMainloopFwdSm80ILi4ELi1ELb0EN4cute5tupleIJNS5_1CILi128EEENS7_ILi80EEENS7_ILi64EEEEEELi64ENS_10bfloat16_tEfNS_4arch4Sm80ELb0ELb1ELb1ELb1ELb1ELb0ELb1ELb1EEENS1_21CollectiveEpilogueFwdINS6_IJS8_SA_S9_EEENS6_IJNS7_ILi1EEESI_SI_EEESC_SE_Li128ELb1ELb1ELb1ELb0EEENS1_36VarlenDynamicPersistentTileSchedulerILi128ELi80ELi128ELi128ELb1ELb1ELb0ELb1ELb0ELb1EEEEEEEEEvNT_6ParamsE,@function
        .size           _ZN7cutlass13device_kernelIN5flash19enable_sm80_to_sm89INS1_16FlashAttnFwdSm80INS1_25CollectiveMainloopFwdSm80ILi4ELi1ELb0EN4cute5tupleIJNS5_1CILi128EEENS7_ILi80EEENS7_ILi64EEEEEELi64ENS_10bfloat16_tEfNS_4arch4Sm80ELb0ELb1ELb1ELb1ELb1ELb0ELb1ELb1EEENS1_21CollectiveEpilogueFwdINS6_IJS8_SA_S9_EEENS6_IJNS7_ILi1EEESI_SI_EEESC_SE_Li128ELb1ELb1ELb1ELb0EEENS1_36VarlenDynamicPersistentTileSchedulerILi128ELi80ELi128ELi128ELb1ELb1ELb0ELb1ELb0ELb1EEEEEEEEEvNT_6ParamsE,(.L_x_22 - _ZN7cutlass13device_kernelIN5flash19enable_sm80_to_sm89INS1_16FlashAttnFwdSm80INS1_25CollectiveMainloopFwdSm80ILi4ELi1ELb0EN4cute5tupleIJNS5_1CILi128EEENS7_ILi80EEENS7_ILi64EEEEEELi64ENS_10bfloat16_tEfNS_4arch4Sm80ELb0ELb1ELb1ELb1ELb1ELb0ELb1ELb1EEENS1_21CollectiveEpilogueFwdINS6_IJS8_SA_S9_EEENS6_IJNS7_ILi1EEESI_SI_EEESC_SE_Li128ELb1ELb1ELb1ELb0EEENS1_36VarlenDynamicPersistentTileSchedulerILi128ELi80ELi128ELi128ELb1ELb1ELb0ELb1ELb0ELb1EEEEEEEEEvNT_6ParamsE)
        .other          _ZN7cutlass13device_kernelIN5flash19enable_sm80_to_sm89INS1_16FlashAttnFwdSm80INS1_25CollectiveMainloopFwdSm80ILi4ELi1ELb0EN4cute5tupleIJNS5_1CILi128EEENS7_ILi80EEENS7_ILi64EEEEEELi64ENS_10bfloat16_tEfNS_4arch4Sm80ELb0ELb1ELb1ELb1ELb1ELb0ELb1ELb1EEENS1_21CollectiveEpilogueFwdINS6_IJS8_SA_S9_EEENS6_IJNS7_ILi1EEESI_SI_EEESC_SE_Li128ELb1ELb1ELb1ELb0EEENS1_36VarlenDynamicPersistentTileSchedulerILi128ELi80ELi128ELi128ELb1ELb1ELb0ELb1ELb0ELb1EEEEEEEEEvNT_6ParamsE,@"STO_CUDA_ENTRY STV_DEFAULT"
_ZN7cutlass13device_kernelIN5flash19enable_sm80_to_sm89INS1_16FlashAttnFwdSm80INS1_25CollectiveMainloopFwdSm80ILi4ELi1ELb0EN4cute5tupleIJNS5_1CILi128EEENS7_ILi80EEENS7_ILi64EEEEEELi64ENS_10bfloat16_tEfNS_4arch4Sm80ELb0ELb1ELb1ELb1ELb1ELb0ELb1ELb1EEENS1_21CollectiveEpilogueFwdINS6_IJS8_SA_S9_EEENS6_IJNS7_ILi1EEESI_SI_EEESC_SE_Li128ELb1ELb1ELb1ELb0EEENS1_36VarlenDynamicPersistentTileSchedulerILi128ELi80ELi128ELi128ELb1ELb1ELb0ELb1ELb0ELb1EEEEEEEEEvNT_6ParamsE:
[----:B------:R-:W-:Y:S01]  /*0000*/  LDC R1, c[0x0][0x37c] ;  /* 0x0000df00ff017b82 */ /* 0x000fe20000000800 */
[----:B------:R-:W-:Y:S05]  /*0010*/  EXIT ;  /* 0x000000000000794d */ /* 0x000fea0003800000 */
.L_x_4:
        /* <DEDUP_REMOVED lines=14> */
.L_x_22:


//--------------------- .text._ZN7cutlass13device_kernelIN5flash19enable_sm80_to_sm89INS1_16FlashAttnFwdSm80INS1_25CollectiveMainloopFwdSm80ILi4ELi1ELb0EN4cute5tupleIJNS5_1CILi128EEENS7_ILi80EEENS7_ILi64EEEEEELi64ENS_10bfloat16_tEfNS_4arch4Sm80ELb0ELb1ELb1ELb1ELb1ELb1ELb1ELb1EEENS1_21CollectiveEpilogueFwdINS6_IJS8_SA_S9_EEENS6_IJNS7_ILi1EEESI_SI_EEESC_SE_Li128ELb1ELb1ELb1ELb0EEENS1_36VarlenDynamicPersistentTileSchedulerILi128ELi80ELi128ELi128ELb1ELb1ELb0ELb1ELb0ELb1EEEEEEEEEvNT_6ParamsE --------------------------
	.section	.text._ZN7cutlass13device_kernelIN5flash19enable_sm80_to_sm89INS1_16FlashAttnFwdSm80INS1_25CollectiveMainloopFwdSm80ILi4ELi1ELb0EN4cute5tupleIJNS5_1CILi128EEENS7_ILi80EEENS7_ILi64EEEEEELi64ENS_10bfloat16_tEfNS_4arch4Sm80ELb0ELb1ELb1ELb1ELb1ELb1ELb1ELb1EEENS1_21CollectiveEpilogueFwdINS6_IJS8_SA_S9_EEENS6_IJNS7_ILi1EEESI_SI_EEESC_SE_Li128ELb1ELb1ELb1ELb0EEENS1_36VarlenDynamicPersistentTileSchedulerILi128ELi80ELi128ELi128ELb1ELb1ELb0ELb1ELb0ELb1EEEEEEEEEvNT_6ParamsE,"ax",@progbits
	.align	128
.text._ZN7cutlass13device_kernelIN5flash19enable_sm80_to_sm89INS1_16FlashAttnFwdSm80INS1_25CollectiveMainloopFwdSm80ILi4ELi1ELb0EN4cute5tupleIJNS5_1CILi128EEENS7_ILi80EEENS7_ILi64EEEEEELi64ENS_10bfloat16_tEfNS_4arch4Sm80ELb0ELb1ELb1ELb1ELb1ELb1ELb1ELb1EEENS1_21CollectiveEpilogueFwdINS6_IJS8_SA_S9_EEENS6_IJNS7_ILi1EEESI_SI_EEESC_SE_Li128ELb1ELb1ELb1ELb0EEENS1_36VarlenDynamicPersistentTileSchedulerILi128ELi80ELi128ELi128ELb1ELb1ELb0ELb1ELb0ELb1EEEEEEEEEvNT_6ParamsE:
        .type           _ZN7cutlass13device_kernelIN5flash19enable_sm80_to_sm89INS1_16FlashAttnFwdSm80INS1_25CollectiveMainloopFwdSm80ILi4ELi1ELb0EN4cute5tupleIJNS5_1CILi128EEENS7_ILi80EEENS7_ILi64EEEEEELi64ENS_10bfloat16_tEfNS_4arch4Sm80ELb0ELb1ELb1ELb1ELb1ELb1ELb1ELb1EEENS1_21CollectiveEpilogueFwdINS6_IJS8_SA_S9_EEENS6_IJNS7_ILi1EEESI_SI_EEESC_SE_Li128ELb1ELb1ELb1ELb0EEENS1_36VarlenDynamicPersistentTileSchedulerILi128ELi80ELi128ELi128ELb1ELb1ELb0ELb1ELb0ELb1EEEEEEEEEvNT_6ParamsE,@function
        .size           _ZN7cutlass13device_kernelIN5flash19enable_sm80_to_sm89INS1_16FlashAttnFwdSm80INS1_25CollectiveMainloopFwdSm80ILi4ELi1ELb0EN4cute5tupleIJNS5_1CILi128EEENS7_ILi80EEENS7_ILi64EEEEEELi64ENS_10bfloat16_tEfNS_4arch4Sm80ELb0ELb1ELb1ELb1ELb1ELb1ELb1ELb1EEENS1_21CollectiveEpilogueFwdINS6_IJS8_SA_S9_EEENS6_IJNS7_ILi1EEESI_SI_EEESC_SE_Li128ELb1ELb1ELb1ELb0EEENS1_36VarlenDynamicPersistentTileSchedulerILi128ELi80ELi128ELi128ELb1ELb1ELb0ELb1ELb0ELb1EEEEEEEEEvNT_6ParamsE,(.L_x_23 - _ZN7cutlass13device_kernelIN5flash19enable_sm80_to_sm89INS1_16FlashAttnFwdSm80INS1_25CollectiveMainloopFwdSm80ILi4ELi1ELb0EN4cute5tupleIJNS5_1CILi128EEENS7_ILi80EEENS7_ILi64EEEEEELi64ENS_10bfloat16_tEfNS_4arch4Sm80ELb0ELb1ELb1ELb1ELb1ELb1ELb1ELb1EEENS1_21CollectiveEpilogueFwdINS6_IJS8_SA_S9_EEENS6_IJNS7_ILi1EEESI_SI_EEESC_SE_Li128ELb1ELb1ELb1ELb0EEENS1_36VarlenDynamicPersistentTileSchedulerILi128ELi80ELi128ELi128ELb1ELb1ELb0ELb1ELb0ELb1EEEEEEEEEvNT_6ParamsE)
        .other          _ZN7cutlass13device_kernelIN5flash19enable_sm80_to_sm89INS1_16FlashAttnFwdSm80INS1_25CollectiveMainloopFwdSm80ILi4ELi1ELb0EN4cute5tupleIJNS5_1CILi128EEENS7_ILi80EEENS7_ILi64EEEEEELi64ENS_10bfloat16_tEfNS_4arch4Sm80ELb0ELb1ELb1ELb1ELb1ELb1ELb1ELb1EEENS1_21CollectiveEpilogueFwdINS6_IJS8_SA_S9_EEENS6_IJNS7_ILi1EEESI_SI_EEESC_SE_Li128ELb1ELb1ELb1ELb0EEENS1_36VarlenDynamicPersistentTileSchedulerILi128ELi80ELi128ELi128ELb1ELb1ELb0ELb1ELb0ELb1EEEEEEEEEvNT_6ParamsE,@"STO_CUDA_ENTRY STV_DEFAULT"
_ZN7cutlass13device_kernelIN5flash19enable_sm80_to_sm89INS1_16FlashAttnFwdSm80INS1_25CollectiveMainloopFwdSm80ILi4ELi1ELb0EN4cute5tupleIJNS5_1CILi128EEENS7_ILi80EEENS7_ILi64EEEEEELi64ENS_10bfloat16_tEfNS_4arch4Sm80ELb0ELb1ELb1ELb1ELb1ELb1ELb1ELb1EEENS1_21CollectiveEpilogueFwdINS6_IJS8_SA_S9_EEENS6_IJNS7_ILi1EEESI_SI_EEESC_SE_Li128ELb1ELb1ELb1ELb0EEENS1_36VarlenDynamicPersistentTileSchedulerILi128ELi80ELi128ELi128ELb1ELb1ELb0ELb1ELb0ELb1EEEEEEEEEvNT_6ParamsE:
[----:B------:R-:W-:Y:S01]  /*0000*/  LDC R1, c[0x0][0x37c] ;  /* 0x0000df00ff017b82 */ /* 0x000fe20000000800 */
[----:B------:R-:W-:Y:S05]  /*0010*/  EXIT ;  /* 0x000000000000794d */ /* 0x000fea0003800000 */
.L_x_5:
        /* <DEDUP_REMOVED lines=14> */
.L_x_23:


//--------------------- .text._ZN7cutlass13device_kernelIN5flash19enable_sm80_to_sm89INS1_16FlashAttnFwdSm80INS1_25CollectiveMainloopFwdSm80ILi4ELi1ELb0EN4cute5tupleIJNS5_1CILi128EEENS7_ILi112EEENS7_ILi64EEEEEELi64ENS_10bfloat16_tEfNS_4arch4Sm80ELb1ELb0ELb1ELb0ELb1ELb0ELb1ELb1EEENS1_21CollectiveEpilogueFwdINS6_IJS8_SA_S9_EEENS6_IJNS7_ILi1EEESI_SI_EEESC_SE_Li128ELb0ELb1ELb1ELb0EEENS1_30DynamicPersistentTileSchedulerILi128ELi128ELb1ELb1ELb0EEEEEEEEEvNT_6ParamsE --------------------------
	.section	.text._ZN7cutlass13device_kernelIN5flash19enable_sm80_to_sm89INS1_16FlashAttnFwdSm80INS1_25CollectiveMainloopFwdSm80ILi4ELi1ELb0EN4cute5tupleIJNS5_1CILi128EEENS7_ILi112EEENS7_ILi64EEEEEELi64ENS_10bfloat16_tEfNS_4arch4Sm80ELb1ELb0ELb1ELb0ELb1ELb0ELb1ELb1EEENS1_21CollectiveEpilogueFwdINS6_IJS8_SA_S9_EEENS6_IJNS7_ILi1EEESI_SI_EEESC_SE_Li128ELb0ELb1ELb1ELb0EEENS1_30DynamicPersistentTileSchedulerILi128ELi128ELb1ELb1ELb0EEEEEEEEEvNT_6ParamsE,"ax",@progbits
	.align	128
.text._ZN7cutlass13device_kernelIN5flash19enable_sm80_to_sm89INS1_16FlashAttnFwdSm80INS1_25CollectiveMainloopFwdSm80ILi4ELi1ELb0EN4cute5tupleIJNS5_1CILi128EEENS7_ILi112EEENS7_ILi64EEEEEELi64ENS_10bfloat16_tEfNS_4arch4Sm80ELb1ELb0ELb1ELb0ELb1ELb0ELb1ELb1EEENS1_21CollectiveEpilogueFwdINS6_IJS8_SA_S9_EEENS6_IJNS7_ILi1EEESI_SI_EEESC_SE_Li128ELb0ELb1ELb1ELb0EEENS1_30DynamicPersistentTileSchedulerILi128ELi128ELb1ELb1ELb0EEEEEEEEEvNT_6ParamsE:
        .type           _ZN7cutlass13device_kernelIN5flash19enable_sm80_to_sm89INS1_16FlashAttnFwdSm80INS1_25CollectiveMainloopFwdSm80ILi4ELi1ELb0EN4cute5tupleIJNS5_1CILi128EEENS7_ILi112EEENS7_ILi64EEEEEELi64ENS_10bfloat16_tEfNS_4arch4Sm80ELb1ELb0ELb1ELb0ELb1ELb0ELb1ELb1EEENS1_21CollectiveEpilogueFwdINS6_IJS8_SA_S9_EEENS6_IJNS7_ILi1EEESI_SI_EEESC_SE_Li128ELb0ELb1ELb1ELb0EEENS1_30DynamicPersistentTileSchedulerILi128ELi128ELb1ELb1ELb0EEEEEEEEEvNT_6ParamsE,@function
        .size           _ZN7cutlass13device_kernelIN5flash19enable_sm80_to_sm89INS1_16FlashAttnFwdSm80INS1_25CollectiveMainloopFwdSm80ILi4ELi1ELb0EN4cute5tupleIJNS5_1CILi128EEENS7_ILi112EEENS7_ILi64EEEEEELi64ENS_10bfloat16_tEfNS_4arch4Sm80ELb1ELb0ELb1ELb0ELb1ELb0ELb1ELb1EEENS1_21CollectiveEpilogueFwdINS6_IJS8_SA_S9_EEENS6_IJNS7_ILi1EEESI_SI_EEESC_SE_Li128ELb0ELb1ELb1ELb0EEENS1_30DynamicPersistentTileSchedulerILi128ELi128ELb1ELb1ELb0EEEEEEEEEvNT_6ParamsE,(.L_x_24 - _ZN7cutlass13device_kernelIN5flash19enable_sm80_to_sm89INS1_16FlashAttnFwdSm80INS1_25CollectiveMainloopFwdSm80ILi4ELi1ELb0EN4cute5tupleIJNS5_1CILi128EEENS7_ILi112EEENS7_ILi64EEEEEELi64ENS_10bfloat16_tEfNS_4arch4Sm80ELb1ELb0ELb1ELb0ELb1ELb0ELb1ELb1EEENS1_21CollectiveEpilogueFwdINS6_IJS8_SA_S9_EEENS6_IJNS7_ILi1EEESI_SI_EEESC_SE_Li128ELb0ELb1ELb1ELb0EEENS1_30DynamicPersistentTileSchedulerILi128ELi128ELb1ELb1ELb0EEEEEEEEEvNT_6ParamsE)
        .other          _ZN7cutlass13device_kernelIN5flash19enable_sm80_to_sm89INS1_16FlashAttnFwdSm80INS1_25CollectiveMainloopFwdSm80ILi4ELi1ELb0EN4cute5tupleIJNS5_1CILi128EEENS7_ILi112EEENS7_ILi64EEEEEELi64ENS_10bfloat16_tEfNS_4arch4Sm80ELb1ELb0ELb1ELb0ELb1ELb0ELb1ELb1EEENS1_21CollectiveEpilogueFwdINS6_IJS8_SA_S9_EEENS6_IJNS7_ILi1EEESI_SI_EEESC_SE_Li128ELb0ELb1ELb1ELb0EEENS1_30DynamicPersistentTileSchedulerILi128ELi128ELb1ELb1ELb0EEEEEEEEEvNT_6ParamsE,@"STO_CUDA_ENTRY STV_DEFAULT"
_ZN7cutlass13device_kernelIN5flash19enable_sm80_to_sm89INS1_16FlashAttnFwdSm80INS1_25CollectiveMainloopFwdSm80ILi4ELi1ELb0EN4cute5tupleIJNS5_1CILi128EEENS7_ILi112EEENS7_ILi64EEEEEELi64ENS_10bfloat16_tEfNS_4arch4Sm80ELb1ELb0ELb1ELb0ELb1ELb0ELb1ELb1EEENS1_21CollectiveEpilogueFwdINS6_IJS8_SA_S9_EEENS6_IJNS7_ILi1EEESI_SI_EEESC_SE_Li128ELb0ELb1ELb1ELb0EEENS1_30DynamicPersistentTileSchedulerILi128ELi128ELb1ELb1ELb0EEEEEEEEEvNT_6ParamsE:
[----:B------:R-:W-:Y:S01]  /*0000*/  LDC R1, c[0x0][0x37c] ;  /* 0x0000df00ff017b82 */ /* 0x000fe20000000800 */
[----:B------:R-:W-:Y:S05]  /*0010*/  EXIT ;  /* 0x000000000000794d */ /* 0x000fea0003800000 */
.L_x_6:
        /* <DEDUP_REMOVED lines=14> */
.L_x_24:


//--------------------- .text._ZN7cutlass13device_kernelIN5flash19enable_sm80_to_sm89INS1_16FlashAttnFwdSm80INS1_25CollectiveMainloopFwdSm80ILi4ELi1ELb0EN4cute5tupleIJNS5_1CILi128EEENS7_ILi80EEENS7_ILi64EEEEEELi64ENS_10bfloat16_tEfNS_4arch4Sm80ELb1ELb0ELb1ELb1ELb1ELb0ELb1ELb1EEENS1_21CollectiveEpilogueFwdINS6_IJS8_SA_S9_EEENS6_IJNS7_ILi1EEESI_SI_EEESC_SE_Li128ELb1ELb1ELb1ELb0EEENS1_36VarlenDynamicPersistentTileSchedulerILi128ELi80ELi128ELi128ELb1ELb1ELb0ELb1ELb1ELb1EEEEEEEEEvNT_6ParamsE --------------------------
	.section	.text._ZN7cutlass13device_kernelIN5flash19enable_sm80_to_sm89INS1_16FlashAttnFwdSm80INS1_25CollectiveMainloopFwdSm80ILi4ELi1ELb0EN4cute5tupleIJNS5_1CILi128EEENS7_ILi80EEENS7_ILi64EEEEEELi64ENS_10bfloat16_tEfNS_4arch4Sm80ELb1ELb0ELb1ELb1ELb1ELb0ELb1ELb1EEENS1_21CollectiveEpilogueFwdINS6_IJS8_SA_S9_EEENS6_IJNS7_ILi1EEESI_SI_EEESC_SE_Li128ELb1ELb1ELb1ELb0EEENS1_36VarlenDynamicPersistentTileSchedulerILi128ELi80ELi128ELi128ELb1ELb1ELb0ELb1ELb1ELb1EEEEEEEEEvNT_6ParamsE,"ax",@progbits
	.align	128
.text._ZN7cutlass13device_kernelIN5flash19enable_sm80_to_sm89INS1_16FlashAttnFwdSm80INS1_25CollectiveMainloopFwdSm80ILi4ELi1ELb0EN4cute5tupleIJNS5_1CILi128EEENS7_ILi80EEENS7_ILi64EEEEEELi64ENS_10bfloat16_tEfNS_4arch4Sm80ELb1ELb0ELb1ELb1ELb1ELb0ELb1ELb1EEENS1_21CollectiveEpilogueFwdINS6_IJS8_SA_S9_EEENS6_IJNS7_ILi1EEESI_SI_EEESC_SE_Li128ELb1ELb1ELb1ELb0EEENS1_36VarlenDynamicPersistentTileSchedulerILi128ELi80ELi128ELi128ELb1ELb1ELb0ELb1ELb1ELb1EEEEEEEEEvNT_6ParamsE:
        .type           _ZN7cutlass13device_kernelIN5flash19enable_sm80_to_sm89INS1_16FlashAttnFwdSm80INS1_25CollectiveMainloopFwdSm80ILi4ELi1ELb0EN4cute5tupleIJNS5_1CILi128EEENS7_ILi80EEENS7_ILi64EEEEEELi64ENS_10bfloat16_tEfNS_4arch4Sm80ELb1ELb0ELb1ELb1ELb1ELb0ELb1ELb1EEENS1_21CollectiveEpilogueFwdINS6_IJS8_SA_S9_EEENS6_IJNS7_ILi1EEESI_SI_EEESC_SE_Li128ELb1ELb1ELb1ELb0EEENS1_36VarlenDynamicPersistentTileSchedulerILi128ELi80ELi128ELi128ELb1ELb1ELb0ELb1ELb1ELb1EEEEEEEEEvNT_6ParamsE,@function
        .size           _ZN7cutlass13device_kernelIN5flash19enable_sm80_to_sm89INS1_16FlashAttnFwdSm80INS1_25CollectiveMainloopFwdSm80ILi4ELi1ELb0EN4cute5tupleIJNS5_1CILi128EEENS7_ILi80EEENS7_ILi64EEEEEELi64ENS_10bfloat16_tEfNS_4arch4Sm80ELb1ELb0ELb1ELb1ELb1ELb0ELb1ELb1EEENS1_21CollectiveEpilogueFwdINS6_IJS8_SA_S9_EEENS6_IJNS7_ILi1EEESI_SI_EEESC_SE_Li128ELb1ELb1ELb1ELb0EEENS1_36VarlenDynamicPersistentTileSchedulerILi128ELi80ELi128ELi128ELb1ELb1ELb0ELb1ELb1ELb1EEEEEEEEEvNT_6ParamsE,(.L_x_25 - _ZN7cutlass13device_kernelIN5flash19enable_sm80_to_sm89INS1_16FlashAttnFwdSm80INS1_25CollectiveMainloopFwdSm80ILi4ELi1ELb0EN4cute5tupleIJNS5_1CILi128EEENS7_ILi80EEENS7_ILi64EEEEEELi64ENS_10bfloat16_tEfNS_4arch4Sm80ELb1ELb0ELb1ELb1ELb1ELb0ELb1ELb1EEENS1_21CollectiveEpilogueFwdINS6_IJS8_SA_S9_EEENS6_IJNS7_ILi1EEESI_SI_EEESC_SE_Li128ELb1ELb1ELb1ELb0EEENS1_36VarlenDynamicPersistentTileSchedulerILi128ELi80ELi128ELi128ELb1ELb1ELb0ELb1ELb1ELb1EEEEEEEEEvNT_6ParamsE)
        .other          _ZN7cutlass13device_kernelIN5flash19enable_sm80_to_sm89INS1_16FlashAttnFwdSm80INS1_25CollectiveMainloopFwdSm80ILi4ELi1ELb0EN4cute5tupleIJNS5_1CILi128EEENS7_ILi80EEENS7_ILi64EEEEEELi64ENS_10bfloat16_tEfNS_4arch4Sm80ELb1ELb0ELb1ELb1ELb1ELb0ELb1ELb1EEENS1_21CollectiveEpilogueFwdINS6_IJS8_SA_S9_EEENS6_IJNS7_ILi1EEESI_SI_EEESC_SE_Li128ELb1ELb1ELb1ELb0EEENS1_36VarlenDynamicPersistentTileSchedulerILi128ELi80ELi128ELi128ELb1ELb1ELb0ELb1ELb1ELb1EEEEEEEEEvNT_6ParamsE,@"STO_CUDA_ENTRY STV_DEFAULT"
_ZN7cutlass13device_kernelIN5flash19enable_sm80_to_sm89INS1_16FlashAttnFwdSm80INS1_25CollectiveMainloopFwdSm80ILi4ELi1ELb0EN4cute5tupleIJNS5_1CILi128EEENS7_ILi80EEENS7_ILi64EEEEEELi64ENS_10bfloat16_tEfNS_4arch4Sm80ELb1ELb0ELb1ELb1ELb1ELb0ELb1ELb1EEENS1_21CollectiveEpilogueFwdINS6_IJS8_SA_S9_EEENS6_IJNS7_ILi1EEESI_SI_EEESC_SE_Li128ELb1ELb1ELb1ELb0EEENS1_36VarlenDynamicPersistentTileSchedulerILi128ELi80ELi128ELi128ELb1ELb1ELb0ELb1ELb1ELb1EEEEEEEEEvNT_6ParamsE:
[----:B------:R-:W-:Y:S01]  /*0000*/  LDC R1, c[0x0][0x37c] ;  /* 0x0000df00ff017b82 */ /* 0x000fe20000000800 */
[----:B------:R-:W-:Y:S05]  /*0010*/  EXIT ;  /* 0x000000000000794d */ /* 0x000fea0003800000 */
.L_x_7:
        /* <DEDUP_REMOVED lines=14> */
.L_x_25:


//--------------------- .text._ZN7cutlass13device_kernelIN5flash19enable_sm80_to_sm89INS1_16FlashAttnFwdSm80INS1_25CollectiveMainloopFwdSm80ILi4ELi1ELb0EN4cute5tupleIJNS5_1CILi128EEENS7_ILi80EEENS7_ILi64EEEEEELi64ENS_10bfloat16_tEfNS_4arch4Sm80ELb1ELb0ELb1ELb1ELb1ELb1ELb1ELb1EEENS1_21CollectiveEpilogueFwdINS6_IJS8_SA_S9_EEENS6_IJNS7_ILi1EEESI_SI_EEESC_SE_Li128ELb1ELb1ELb1ELb0EEENS1_36VarlenDynamicPersistentTileSchedulerILi128ELi80ELi128ELi128ELb1ELb1ELb0ELb1ELb1ELb1EEEEEEEEEvNT_6ParamsE --------------------------
	.section	.text._ZN7cutlass13device_kernelIN5flash19enable_sm80_to_sm89INS1_16FlashAttnFwdSm80INS1_25CollectiveMainloopFwdSm80ILi4ELi1ELb0EN4cute5tupleIJNS5_1CILi128EEENS7_ILi80EEENS7_ILi64EEEEEELi64ENS_10bfloat16_tEfNS_4arch4Sm80ELb1ELb0ELb1ELb1ELb1ELb1ELb1ELb1EEENS1_21CollectiveEpilogueFwdINS6_IJS8_SA_S9_EEENS6_IJNS7_ILi1EEESI_SI_EEESC_SE_Li128ELb1ELb1ELb1ELb0EEENS1_36VarlenDynamicPersistentTileSchedulerILi128ELi80ELi128ELi128ELb1ELb1ELb0ELb1ELb1ELb1EEEEEEEEEvNT_6ParamsE,"ax",@progbits
	.align	128
.text._ZN7cutlass13device_kernelIN5flash19enable_sm80_to_sm89INS1_16FlashAttnFwdSm80INS1_25CollectiveMainloopFwdSm80ILi4ELi1ELb0EN4cute5tupleIJNS5_1CILi128EEENS7_ILi80EEENS7_ILi64EEEEEELi64ENS_10bfloat16_tEfNS_4arch4Sm80ELb1ELb0ELb1ELb1ELb1ELb1ELb1ELb1EEENS1_21CollectiveEpilogueFwdINS6_IJS8_SA_S9_EEENS6_IJNS7_ILi1EEESI_SI_EEESC_SE_Li128ELb1ELb1ELb1ELb0EEENS1_36VarlenDynamicPersistentTileSchedulerILi128ELi80ELi128ELi128ELb1ELb1ELb0ELb1ELb1ELb1EEEEEEEEEvNT_6ParamsE:
        .type           _ZN7cutlass13device_kernelIN5flash19enable_sm80_to_sm89INS1_16FlashAttnFwdSm80INS1_25CollectiveMainloopFwdSm80ILi4ELi1ELb0EN4cute5tupleIJNS5_1CILi128EEENS7_ILi80EEENS7_ILi64EEEEEELi64ENS_10bfloat16_tEfNS_4arch4Sm80ELb1ELb0ELb1ELb1ELb1ELb1ELb1ELb1EEENS1_21CollectiveEpilogueFwdINS6_IJS8_SA_S9_EEENS6_IJNS7_ILi1EEESI_SI_EEESC_SE_Li128ELb1ELb1ELb1ELb0EEENS1_36VarlenDynamicPersistentTileSchedulerILi128ELi80ELi128ELi128ELb1ELb1ELb0ELb1ELb1ELb1EEEEEEEEEvNT_6ParamsE,@function
        .size           _ZN7cutlass13device_kernelIN5flash19enable_sm80_to_sm89INS1_16FlashAttnFwdSm80INS1_25CollectiveMainloopFwdSm80ILi4ELi1ELb0EN4cute5tupleIJNS5_1CILi128EEENS7_ILi80EEENS7_ILi64EEEEEELi64ENS_10bfloat16_tEfNS_4arch4Sm80ELb1ELb0ELb1ELb1ELb1ELb1ELb1ELb1EEENS1_21CollectiveEpilogueFwdINS6_IJS8_SA_S9_EEENS6_IJNS7_ILi1EEESI_SI_EEESC_SE_Li128ELb1ELb1ELb1ELb0EEENS1_36VarlenDynamicPersistentTileSchedulerILi128ELi80ELi128ELi128ELb1ELb1ELb0ELb1ELb1ELb1EEEEEEEEEvNT_6ParamsE,(.L_x_26 - _ZN7cutlass13device_kernelIN5flash19enable_sm80_to_sm89INS1_16FlashAttnFwdSm80INS1_25CollectiveMainloopFwdSm80ILi4ELi1ELb0EN4cute5tupleIJNS5_1CILi128EEENS7_ILi80EEENS7_ILi64EEEEEELi64ENS_10bfloat16_tEfNS_4arch4Sm80ELb1ELb0ELb1ELb1ELb1ELb1ELb1ELb1EEENS1_21CollectiveEpilogueFwdINS6_IJS8_SA_S9_EEENS6_IJNS7_ILi1EEESI_SI_EEESC_SE_Li128ELb1ELb1ELb1ELb0EEENS1_36VarlenDynamicPersistentTileSchedulerILi128ELi80ELi128ELi128ELb1ELb1ELb0ELb1ELb1ELb1EEEEEEEEEvNT_6ParamsE)
        .other          _ZN7cutlass13device_kernelIN5flash19enable_sm80_to_sm89INS1_16FlashAttnFwdSm80INS1_25CollectiveMainloopFwdSm80ILi4ELi1ELb0EN4cute5tupleIJNS5_1CILi128EEENS7_ILi80EEENS7_ILi64EEEEEELi64ENS_10bfloat16_tEfNS_4arch4Sm80ELb1ELb0ELb1ELb1ELb1ELb1ELb1ELb1EEENS1_21CollectiveEpilogueFwdINS6_IJS8_SA_S9_EEENS6_IJNS7_ILi1EEESI_SI_EEESC_SE_Li128ELb1ELb1ELb1ELb0EEENS1_36VarlenDynamicPersistentTileSchedulerILi128ELi80ELi128ELi128ELb1ELb1ELb0ELb1ELb1ELb1EEEEEEEEEvNT_6ParamsE,@"STO_CUDA_ENTRY STV_DEFAULT"
_ZN7cutlass13device_kernelIN5flash19enable_sm80_to_sm89INS1_16FlashAttnFwdSm80INS1_25CollectiveMainloopFwdSm80ILi4ELi1ELb0EN4cute5tupleIJNS5_1CILi128EEENS7_ILi80EEENS7_ILi64EEEEEELi64ENS_10bfloat16_tEfNS_4arch4Sm80ELb1ELb0ELb1ELb1ELb1ELb1ELb1ELb1EEENS1_21CollectiveEpilogueFwdINS6_IJS8_SA_S9_EEENS6_IJNS7_ILi1EEESI_SI_EEESC_SE_Li128ELb1ELb1ELb1ELb0EEENS1_36VarlenDynamicPersistentTileSchedulerILi128ELi80ELi128ELi128ELb1ELb1ELb0ELb1ELb1ELb1EEEEEEEEEvNT_6ParamsE:
[----:B------:R-:W-:Y:S01]  /*0000*/  LDC R1, c[0x0][0x37c] ;  /* 0x0000df00ff017b82 */ /* 0x000fe20000000800 */
[----:B------:R-:W-:Y:S05]  /*0010*/  EXIT ;  /* 0x000000000000794d */ /* 0x000fea0003800000 */
.L_x_8:
        /* <DEDUP_REMOVED lines=14> */
.L_x_26:


//--------------------- .text._ZN7cutlass13device_kernelIN5flash19enable_sm80_to_sm89INS1_16FlashAttnFwdSm80INS1_25CollectiveMainloopFwdSm80ILi4ELi1ELb0EN4cute5tupleIJNS5_1CILi128EEENS7_ILi112EEENS7_ILi64EEEEEELi64ENS_10bfloat16_tEfNS_4arch4Sm80ELb0ELb0ELb0ELb0ELb1ELb0ELb1ELb1EEENS1_21CollectiveEpilogueFwdINS6_IJS8_SA_S9_EEENS6_IJNS7_ILi1EEESI_SI_EEESC_SE_Li128ELb0ELb1ELb1ELb0EEENS1_19SingleTileSchedulerILb0ELb1ELb1ELi128EEEEEEEEEvNT_6ParamsE --------------------------
	.section	.text._ZN7cutlass13device_kernelIN5flash19enable_sm80_to_sm89INS1_16FlashAttnFwdSm80INS1_25CollectiveMainloopFwdSm80ILi4ELi1ELb0EN4cute5tupleIJNS5_1CILi128EEENS7_ILi112EEENS7_ILi64EEEEEELi64ENS_10bfloat16_tEfNS_4arch4Sm80ELb0ELb0ELb0ELb0ELb1ELb0ELb1ELb1EEENS1_21CollectiveEpilogueFwdINS6_IJS8_SA_S9_EEENS6_IJNS7_ILi1EEESI_SI_EEESC_SE_Li128ELb0ELb1ELb1ELb0EEENS1_19SingleTileSchedulerILb0ELb1ELb1ELi128EEEEEEEEEvNT_6ParamsE,"ax",@progbits
	.align	128
.text._ZN7cutlass13device_kernelIN5flash19enable_sm80_to_sm89INS1_16FlashAttnFwdSm80INS1_25CollectiveMainloopFwdSm80ILi4ELi1ELb0EN4cute5tupleIJNS5_1CILi128EEENS7_ILi112EEENS7_ILi64EEEEEELi64ENS_10bfloat16_tEfNS_4arch4Sm80ELb0ELb0ELb0ELb0ELb1ELb0ELb1ELb1EEENS1_21CollectiveEpilogueFwdINS6_IJS8_SA_S9_EEENS6_IJNS7_ILi1EEESI_SI_EEESC_SE_Li128ELb0ELb1ELb1ELb0EEENS1_19SingleTileSchedulerILb0ELb1ELb1ELi128EEEEEEEEEvNT_6ParamsE:
        .type           _ZN7cutlass13device_kernelIN5flash19enable_sm80_to_sm89INS1_16FlashAttnFwdSm80INS1_25CollectiveMainloopFwdSm80ILi4ELi1ELb0EN4cute5tupleIJNS5_1CILi128EEENS7_ILi112EEENS7_ILi64EEEEEELi64ENS_10bfloat16_tEfNS_4arch4Sm80ELb0ELb0ELb0ELb0ELb1ELb0ELb1ELb1EEENS1_21CollectiveEpilogueFwdINS6_IJS8_SA_S9_EEENS6_IJNS7_ILi1EEESI_SI_EEESC_SE_Li128ELb0ELb1ELb1ELb0EEENS1_19SingleTileSchedulerILb0ELb1ELb1ELi128EEEEEEEEEvNT_6ParamsE,@function
        .size           _ZN7cutlass13device_kernelIN5flash19enable_sm80_to_sm89INS1_16FlashAttnFwdSm80INS1_25CollectiveMainloopFwdSm80ILi4ELi1ELb0EN4cute5tupleIJNS5_1CILi128EEENS7_ILi112EEENS7_ILi64EEEEEELi64ENS_10bfloat16_tEfNS_4arch4Sm80ELb0ELb0ELb0ELb0ELb1ELb0ELb1ELb1EEENS1_21CollectiveEpilogueFwdINS6_IJS8_SA_S9_EEENS6_IJNS7_ILi1EEESI_SI_EEESC_SE_Li128ELb0ELb1ELb1ELb0EEENS1_19SingleTileSchedulerILb0ELb1ELb1ELi128EEEEEEEEEvNT_6ParamsE,(.L_x_27 - _ZN7cutlass13device_kernelIN5flash19enable_sm80_to_sm89INS1_16FlashAttnFwdSm80INS1_25CollectiveMainloopFwdSm80ILi4ELi1ELb0EN4cute5tupleIJNS5_1CILi128EEENS7_ILi112EEENS7_ILi64EEEEEELi64ENS_10bfloat16_tEfNS_4arch4Sm80ELb0ELb0ELb0ELb0ELb1ELb0ELb1ELb1EEENS1_21CollectiveEpilogueFwdINS6_IJS8_SA_S9_EEENS6_IJNS7_ILi1EEESI_SI_EEESC_SE_Li128ELb0ELb1ELb1ELb0EEENS1_19SingleTileSchedulerILb0ELb1ELb1ELi128EEEEEEEEEvNT_6ParamsE)
        .other          _ZN7cutlass13device_kernelIN5flash19enable_sm80_to_sm89INS1_16FlashAttnFwdSm80INS1_25CollectiveMainloopFwdSm80ILi4ELi1ELb0EN4cute5tupleIJNS5_1CILi128EEENS7_ILi112EEENS7_ILi64EEEEEELi64ENS_10bfloat16_tEfNS_4arch4Sm80ELb0ELb0ELb0ELb0ELb1ELb0ELb1ELb1EEENS1_21CollectiveEpilogueFwdINS6_IJS8_SA_S9_EEENS6_IJNS7_ILi1EEESI_SI_EEESC_SE_Li128ELb0ELb1ELb1ELb0EEENS1_19SingleTileSchedulerILb0ELb1ELb1ELi128EEEEEEEEEvNT_6ParamsE,@"STO_CUDA_ENTRY STV_DEFAULT"
_ZN7cutlass13device_kernelIN5flash19enable_sm80_to_sm89INS1_16FlashAttnFwdSm80INS1_25CollectiveMainloopFwdSm80ILi4ELi1ELb0EN4cute5tupleIJNS5_1CILi128EEENS7_ILi112EEENS7_ILi64EEEEEELi64ENS_10bfloat16_tEfNS_4arch4Sm80ELb0ELb0ELb0ELb0ELb1ELb0ELb1ELb1EEENS1_21CollectiveEpilogueFwdINS6_IJS8_SA_S9_EEENS6_IJNS7_ILi1EEESI_SI_EEESC_SE_Li128ELb0ELb1ELb1ELb0EEENS1_19SingleTileSchedulerILb0ELb1ELb1ELi128EEEEEEEEEvNT_6ParamsE:
[----:B------:R-:W-:Y:S01]  /*0000*/  LDC R1, c[0x0][0x37c] ;  /* 0x0000df00ff017b82 */ /* 0x000fe20000000800 */
[----:B------:R-:W-:Y:S05]  /*0010*/  EXIT ;  /* 0x000000000000794d */ /* 0x000fea0003800000 */
.L_x_9:
        /* <DEDUP_REMOVED lines=14> */
.L_x_27:


//--------------------- .text._ZN7cutlass13device_kernelIN5flash19enable_sm80_to_sm89INS1_16FlashAttnFwdSm80INS1_25CollectiveMainloopFwdSm80ILi4ELi1ELb0EN4cute5tupleIJNS5_1CILi128EEENS7_ILi80EEENS7_ILi64EEEEEELi64ENS_10bfloat16_tEfNS_4arch4Sm80ELb0ELb0ELb0ELb1ELb1ELb0ELb1ELb1EEENS1_21CollectiveEpilogueFwdINS6_IJS8_SA_S9_EEENS6_IJNS7_ILi1EEESI_SI_EEESC_SE_Li128ELb1ELb1ELb1ELb0EEENS1_36VarlenDynamicPersistentTileSchedulerILi128ELi80ELi128ELi128ELb1ELb1ELb0ELb0ELb1ELb1EEEEEEEEEvNT_6ParamsE --------------------------
	.section	.text._ZN7cutlass13device_kernelIN5flash19enable_sm80_to_sm89INS1_16FlashAttnFwdSm80INS1_25CollectiveMainloopFwdSm80ILi4ELi1ELb0EN4cute5tupleIJNS5_1CILi128EEENS7_ILi80EEENS7_ILi64EEEEEELi64ENS_10bfloat16_tEfNS_4arch4Sm80ELb0ELb0ELb0ELb1ELb1ELb0ELb1ELb1EEENS1_21CollectiveEpilogueFwdINS6_IJS8_SA_S9_EEENS6_IJNS7_ILi1EEESI_SI_EEESC_SE_Li128ELb1ELb1ELb1ELb0EEENS1_36VarlenDynamicPersistentTileSchedulerILi128ELi80ELi128ELi128ELb1ELb1ELb0ELb0ELb1ELb1EEEEEEEEEvNT_6ParamsE,"ax",@progbits
	.align	128
.text._ZN7cutlass13device_kernelIN5flash19enable_sm80_to_sm89INS1_16FlashAttnFwdSm80INS1_25CollectiveMainloopFwdSm80ILi4ELi1ELb0EN4cute5tupleIJNS5_1CILi128EEENS7_ILi80EEENS7_ILi64EEEEEELi64ENS_10bfloat16_tEfNS_4arch4Sm80ELb0ELb0ELb0ELb1ELb1ELb0ELb1ELb1EEENS1_21CollectiveEpilogueFwdINS6_IJS8_SA_S9_EEENS6_IJNS7_ILi1EEESI_SI_EEESC_SE_Li128ELb1ELb1ELb1ELb0EEENS1_36VarlenDynamicPersistentTileSchedulerILi128ELi80ELi128ELi128ELb1ELb1ELb0ELb0ELb1ELb1EEEEEEEEEvNT_6ParamsE:
        .type           _ZN7cutlass13device_kernelIN5flash19enable_sm80_to_sm89INS1_16FlashAttnFwdSm80INS1_25CollectiveMainloopFwdSm80ILi4ELi1ELb0EN4cute5tupleIJNS5_1CILi128EEENS7_ILi80EEENS7_ILi64EEEEEELi64ENS_10bfloat16_tEfNS_4arch4Sm80ELb0ELb0ELb0ELb1ELb1ELb0ELb1ELb1EEENS1_21CollectiveEpilogueFwdINS6_IJS8_SA_S9_EEENS6_IJNS7_ILi1EEESI_SI_EEESC_SE_Li128ELb1ELb1ELb1ELb0EEENS1_36VarlenDynamicPersistentTileSchedulerILi128ELi80ELi128ELi128ELb1ELb1ELb0ELb0ELb1ELb1EEEEEEEEEvNT_6ParamsE,@function
        .size           _ZN7cutlass13device_kernelIN5flash19enable_sm80_to_sm89INS1_16FlashAttnFwdSm80INS1_25CollectiveMainloopFwdSm80ILi4ELi1ELb0EN4cute5tupleIJNS5_1CILi128EEENS7_ILi80EEENS7_ILi64EEEEEELi64ENS_10bfloat16_tEfNS_4arch4Sm80ELb0ELb0ELb0ELb1ELb1ELb0ELb1ELb1EEENS1_21CollectiveEpilogueFwdINS6_IJS8_SA_S9_EEENS6_IJNS7_ILi1EEESI_SI_EEESC_SE_Li128ELb1ELb1ELb1ELb0EEENS1_36VarlenDynamicPersistentTileSchedulerILi128ELi80ELi128ELi128ELb1ELb1ELb0ELb0ELb1ELb1EEEEEEEEEvNT_6ParamsE,(.L_x_28 - _ZN7cutlass13device_kernelIN5flash19enable_sm80_to_sm89INS1_16FlashAttnFwdSm80INS1_25CollectiveMainloopFwdSm80ILi4ELi1ELb0EN4cute5tupleIJNS5_1CILi128EEENS7_ILi80EEENS7_ILi64EEEEEELi64ENS_10bfloat16_tEfNS_4arch4Sm80ELb0ELb0ELb0ELb1ELb1ELb0ELb1ELb1EEENS1_21CollectiveEpilogueFwdINS6_IJS8_SA_S9_EEENS6_IJNS7_ILi1EEESI_SI_EEESC_SE_Li128ELb1ELb1ELb1ELb0EEENS1_36VarlenDynamicPersistentTileSchedulerILi128ELi80ELi128ELi128ELb1ELb1ELb0ELb0ELb1ELb1EEEEEEEEEvNT_6ParamsE)
        .other          _ZN7cutlass13device_kernelIN5flash19enable_sm80_to_sm89INS1_16FlashAttnFwdSm80INS1_25CollectiveMainloopFwdSm80ILi4ELi1ELb0EN4cute5tupleIJNS5_1CILi128EEENS7_ILi80EEENS7_ILi64EEEEEELi64ENS_10bfloat16_tEfNS_4arch4Sm80ELb0ELb0ELb0ELb1ELb1ELb0ELb1ELb1EEENS1_21CollectiveEpilogueFwdINS6_IJS8_SA_S9_EEENS6_IJNS7_ILi1EEESI_SI_EEESC_SE_Li128ELb1ELb1ELb1ELb0EEENS1_36VarlenDynamicPersistentTileSchedulerILi128ELi80ELi128ELi128ELb1ELb1ELb0ELb0ELb1ELb1EEEEEEEEEvNT_6ParamsE,@"STO_CUDA_ENTRY STV_DEFAULT"
_ZN7cutlass13device_kernelIN5flash19enable_sm80_to_sm89INS1_16FlashAttnFwdSm80INS1_25CollectiveMainloopFwdSm80ILi4ELi1ELb0EN4cute5tupleIJNS5_1CILi128EEENS7_ILi80EEENS7_ILi64EEEEEELi64ENS_10bfloat16_tEfNS_4arch4Sm80ELb0ELb0ELb0ELb1ELb1ELb0ELb1ELb1EEENS1_21CollectiveEpilogueFwdINS6_IJS8_SA_S9_EEENS6_IJNS7_ILi1EEESI_SI_EEESC_SE_Li128ELb1ELb1ELb1ELb0EEENS1_36VarlenDynamicPersistentTileSchedulerILi128ELi80ELi128ELi128ELb1ELb1ELb0ELb0ELb1ELb1EEEEEEEEEvNT_6ParamsE:
[----:B------:R-:W-:Y:S01]  /*0000*/  LDC R1, c[0x0][0x37c] ;  /* 0x0000df00ff017b82 */ /* 0x000fe20000000800 */
[----:B------:R-:W-:Y:S05]  /*0010*/  EXIT ;  /* 0x000000000000794d */ /* 0x000fea0003800000 */
.L_x_10:
        /* <DEDUP_REMOVED lines=14> */
.L_x_28:


//--------------------- .text._ZN7cutlass13device_kernelIN5flash19enable_sm80_to_sm89INS1_16FlashAttnFwdSm80INS1_25CollectiveMainloopFwdSm80ILi4ELi1ELb0EN4cute5tupleIJNS5_1CILi128EEENS7_ILi80EEENS7_ILi64EEEEEELi64ENS_10bfloat16_tEfNS_4arch4Sm80ELb0ELb0ELb0ELb1ELb1ELb1ELb1ELb1EEENS1_21CollectiveEpilogueFwdINS6_IJS8_SA_S9_EEENS6_IJNS7_ILi1EEESI_SI_EEESC_SE_Li128ELb1ELb1ELb1ELb0EEENS1_36VarlenDynamicPersistentTileSchedulerILi128ELi80ELi128ELi128ELb1ELb1ELb0ELb0ELb1ELb1EEEEEEEEEvNT_6ParamsE --------------------------
	.section	.text._ZN7cutlass13device_kernelIN5flash19enable_sm80_to_sm89INS1_16FlashAttnFwdSm80INS1_25CollectiveMainloopFwdSm80ILi4ELi1ELb0EN4cute5tupleIJNS5_1CILi128EEENS7_ILi80EEENS7_ILi64EEEEEELi64ENS_10bfloat16_tEfNS_4arch4Sm80ELb0ELb0ELb0ELb1ELb1ELb1ELb1ELb1EEENS1_21CollectiveEpilogueFwdINS6_IJS8_SA_S9_EEENS6_IJNS7_ILi1EEESI_SI_EEESC_SE_Li128ELb1ELb1ELb1ELb0EEENS1_36VarlenDynamicPersistentTileSchedulerILi128ELi80ELi128ELi128ELb1ELb1ELb0ELb0ELb1ELb1EEEEEEEEEvNT_6ParamsE,"ax",@progbits
	.align	128
.text._ZN7cutlass13device_kernelIN5flash19enable_sm80_to_sm89INS1_16FlashAttnFwdSm80INS1_25CollectiveMainloopFwdSm80ILi4ELi1ELb0EN4cute5tupleIJNS5_1CILi128EEENS7_ILi80EEENS7_ILi64EEEEEELi64ENS_10bfloat16_tEfNS_4arch4Sm80ELb0ELb0ELb0ELb1ELb1ELb1ELb1ELb1EEENS1_21CollectiveEpilogueFwdINS6_IJS8_SA_S9_EEENS6_IJNS7_ILi1EEESI_SI_EEESC_SE_Li128ELb1ELb1ELb1ELb0EEENS1_36VarlenDynamicPersistentTileSchedulerILi128ELi80ELi128ELi128ELb1ELb1ELb0ELb0ELb1ELb1EEEEEEEEEvNT_6ParamsE:
        .type           _ZN7cutlass13device_kernelIN5flash19enable_sm80_to_sm89INS1_16FlashAttnFwdSm80INS1_25CollectiveMainloopFwdSm80ILi4ELi1ELb0EN4cute5tupleIJNS5_1CILi128EEENS7_ILi80EEENS7_ILi64EEEEEELi64ENS_10bfloat16_tEfNS_4arch4Sm80ELb0ELb0ELb0ELb1ELb1ELb1ELb1ELb1EEENS1_21CollectiveEpilogueFwdINS6_IJS8_SA_S9_EEENS6_IJNS7_ILi1EEESI_SI_EEESC_SE_Li128ELb1ELb1ELb1ELb0EEENS1_36VarlenDynamicPersistentTileSchedulerILi128ELi80ELi128ELi128ELb1ELb1ELb0ELb0ELb1ELb1EEEEEEEEEvNT_6ParamsE,@function
        .size           _ZN7cutlass13device_kernelIN5flash19enable_sm80_to_sm89INS1_16FlashAttnFwdSm80INS1_25CollectiveMainloopFwdSm80ILi4ELi1ELb0EN4cute5tupleIJNS5_1CILi128EEENS7_ILi80EEENS7_ILi64EEEEEELi64ENS_10bfloat16_tEfNS_4arch4Sm80ELb0ELb0ELb0ELb1ELb1ELb1ELb1ELb1EEENS1_21CollectiveEpilogueFwdINS6_IJS8_SA_S9_EEENS6_IJNS7_ILi1EEESI_SI_EEESC_SE_Li128ELb1ELb1ELb1ELb0EEENS1_36VarlenDynamicPersistentTileSchedulerILi128ELi80ELi128ELi128ELb1ELb1ELb0ELb0ELb1ELb1EEEEEEEEEvNT_6ParamsE,(.L_x_29 - _ZN7cutlass13device_kernelIN5flash19enable_sm80_to_sm89INS1_16FlashAttnFwdSm80INS1_25CollectiveMainloopFwdSm80ILi4ELi1ELb0EN4cute5tupleIJNS5_1CILi128EEENS7_ILi80EEENS7_ILi64EEEEEELi64ENS_10bfloat16_tEfNS_4arch4Sm80ELb0ELb0ELb0ELb1ELb1ELb1ELb1ELb1EEENS1_21CollectiveEpilogueFwdINS6_IJS8_SA_S9_EEENS6_IJNS7_ILi1EEESI_SI_EEESC_SE_Li128ELb1ELb1ELb1ELb0EEENS1_36VarlenDynamicPersistentTileSchedulerILi128ELi80ELi128ELi128ELb1ELb1ELb0ELb0ELb1ELb1EEEEEEEEEvNT_6ParamsE)
        .other          _ZN7cutlass13device_kernelIN5flash19enable_sm80_to_sm89INS1_16FlashAttnFwdSm80INS1_25CollectiveMainloopFwdSm80ILi4ELi1ELb0EN4cute5tupleIJNS5_1CILi128EEENS7_ILi80EEENS7_ILi64EEEEEELi64ENS_10bfloat16_tEfNS_4arch4Sm80ELb0ELb0ELb0ELb1ELb1ELb1ELb1ELb1EEENS1_21CollectiveEpilogueFwdINS6_IJS8_SA_S9_EEENS6_IJNS7_ILi1EEESI_SI_EEESC_SE_Li128ELb1ELb1ELb1ELb0EEENS1_36VarlenDynamicPersistentTileSchedulerILi128ELi80ELi128ELi128ELb1ELb1ELb0ELb0ELb1ELb1EEEEEEEEEvNT_6ParamsE,@"STO_CUDA_ENTRY STV_DEFAULT"
_ZN7cutlass13device_kernelIN5flash19enable_sm80_to_sm89INS1_16FlashAttnFwdSm80INS1_25CollectiveMainloopFwdSm80ILi4ELi1ELb0EN4cute5tupleIJNS5_1CILi128EEENS7_ILi80EEENS7_ILi64EEEEEELi64ENS_10bfloat16_tEfNS_4arch4Sm80ELb0ELb0ELb0ELb1ELb1ELb1ELb1ELb1EEENS1_21CollectiveEpilogueFwdINS6_IJS8_SA_S9_EEENS6_IJNS7_ILi1EEESI_SI_EEESC_SE_Li128ELb1ELb1ELb1ELb0EEENS1_36VarlenDynamicPersistentTileSchedulerILi128ELi80ELi128ELi128ELb1ELb1ELb0ELb0ELb1ELb1EEEEEEEEEvNT_6ParamsE:
[----:B------:R-:W-:Y:S01]  /*0000*/  LDC R1, c[0x0][0x37c] ;  /* 0x0000df00ff017b82 */ /* 0x000fe20000000800 */
[----:B------:R-:W-:Y:S05]  /*0010*/  EXIT ;  /* 0x000000000000794d */ /* 0x000fea0003800000 */
.L_x_11:
        /* <DEDUP_REMOVED lines=14> */
.L_x_29:


//--------------------- .text._ZN7cutlass13device_kernelIN5flash19enable_sm80_to_sm89INS1_16FlashAttnFwdSm80INS1_25CollectiveMainloopFwdSm80ILi4ELi1ELb0EN4cute5tupleIJNS5_1CILi128EEENS7_ILi96EEENS7_ILi64EEEEEELi64ENS_10bfloat16_tEfNS_4arch4Sm80ELb0ELb1ELb0ELb0ELb1ELb0ELb1ELb1EEENS1_21CollectiveEpilogueFwdINS6_IJS8_SA_S9_EEENS6_IJNS7_ILi1EEESI_SI_EEESC_SE_Li128ELb0ELb1ELb1ELb0EEENS1_19SingleTileSchedulerILb0ELb1ELb1ELi128EEEEEEEEEvNT_6ParamsE --------------------------
	.section	.text._ZN7cutlass13device_kernelIN5flash19enable_sm80_to_sm89INS1_16FlashAttnFwdSm80INS1_25CollectiveMainloopFwdSm80ILi4ELi1ELb0EN4cute5tupleIJNS5_1CILi128EEENS7_ILi96EEENS7_ILi64EEEEEELi64ENS_10bfloat16_tEfNS_4arch4Sm80ELb0ELb1ELb0ELb0ELb1ELb0ELb1ELb1EEENS1_21CollectiveEpilogueFwdINS6_IJS8_SA_S9_EEENS6_IJNS7_ILi1EEESI_SI_EEESC_SE_Li128ELb0ELb1ELb1ELb0EEENS1_19SingleTileSchedulerILb0ELb1ELb1ELi128EEEEEEEEEvNT_6ParamsE,"ax",@progbits
	.align	128
.text._ZN7cutlass13device_kernelIN5flash19enable_sm80_to_sm89INS1_16FlashAttnFwdSm80INS1_25CollectiveMainloopFwdSm80ILi4ELi1ELb0EN4cute5tupleIJNS5_1CILi128EEENS7_ILi96EEENS7_ILi64EEEEEELi64ENS_10bfloat16_tEfNS_4arch4Sm80ELb0ELb1ELb0ELb0ELb1ELb0ELb1ELb1EEENS1_21CollectiveEpilogueFwdINS6_IJS8_SA_S9_EEENS6_IJNS7_ILi1EEESI_SI_EEESC_SE_Li128ELb0ELb1ELb1ELb0EEENS1_19SingleTileSchedulerILb0ELb1ELb1ELi128EEEEEEEEEvNT_6ParamsE:
        .type           _ZN7cutlass13device_kernelIN5flash19enable_sm80_to_sm89INS1_16FlashAttnFwdSm80INS1_25CollectiveMainloopFwdSm80ILi4ELi1ELb0EN4cute5tupleIJNS5_1CILi128EEENS7_ILi96EEENS7_ILi64EEEEEELi64ENS_10bfloat16_tEfNS_4arch4Sm80ELb0ELb1ELb0ELb0ELb1ELb0ELb1ELb1EEENS1_21CollectiveEpilogueFwdINS6_IJS8_SA_S9_EEENS6_IJNS7_ILi1EEESI_SI_EEESC_SE_Li128ELb0ELb1ELb1ELb0EEENS1_19SingleTileSchedulerILb0ELb1ELb1ELi128EEEEEEEEEvNT_6ParamsE,@function
        .size           _ZN7cutlass13device_kernelIN5flash19enable_sm80_to_sm89INS1_16FlashAttnFwdSm80INS1_25CollectiveMainloopFwdSm80ILi4ELi1ELb0EN4cute5tupleIJNS5_1CILi128EEENS7_ILi96EEENS7_ILi64EEEEEELi64ENS_10bfloat16_tEfNS_4arch4Sm80ELb0ELb1ELb0ELb0ELb1ELb0ELb1ELb1EEENS1_21CollectiveEpilogueFwdINS6_IJS8_SA_S9_EEENS6_IJNS7_ILi1EEESI_SI_EEESC_SE_Li128ELb0ELb1ELb1ELb0EEENS1_19SingleTileSchedulerILb0ELb1ELb1ELi128EEEEEEEEEvNT_6ParamsE,(.L_x_30 - _ZN7cutlass13device_kernelIN5flash19enable_sm80_to_sm89INS1_16FlashAttnFwdSm80INS1_25CollectiveMainloopFwdSm80ILi4ELi1ELb0EN4cute5tupleIJNS5_1CILi128EEENS7_ILi96EEENS7_ILi64EEEEEELi64ENS_10bfloat16_tEfNS_4arch4Sm80ELb0ELb1ELb0ELb0ELb1ELb0ELb1ELb1EEENS1_21CollectiveEpilogueFwdINS6_IJS8_SA_S9_EEENS6_IJNS7_ILi1EEESI_SI_EEESC_SE_Li128ELb0ELb1ELb1ELb0EEENS1_19SingleTileSchedulerILb0ELb1ELb1ELi128EEEEEEEEEvNT_6ParamsE)
        .other          _ZN7cutlass13device_kernelIN5flash19enable_sm80_to_sm89INS1_16FlashAttnFwdSm80INS1_25CollectiveMainloopFwdSm80ILi4ELi1ELb0EN4cute5tupleIJNS5_1CILi128EEENS7_ILi96EEENS7_ILi64EEEEEELi64ENS_10bfloat16_tEfNS_4arch4Sm80ELb0ELb1ELb0ELb0ELb1ELb0ELb1ELb1EEENS1_21CollectiveEpilogueFwdINS6_IJS8_SA_S9_EEENS6_IJNS7_ILi1EEESI_SI_EEESC_SE_Li128ELb0ELb1ELb1ELb0EEENS1_19SingleTileSchedulerILb0ELb1ELb1ELi128EEEEEEEEEvNT_6ParamsE,@"STO_CUDA_ENTRY STV_DEFAULT"
_ZN7cutlass13device_kernelIN5flash19enable_sm80_to_sm89INS1_16FlashAttnFwdSm80INS1_25CollectiveMainloopFwdSm80ILi4ELi1ELb0EN4cute5tupleIJNS5_1CILi128EEENS7_ILi96EEENS7_ILi64EEEEEELi64ENS_10bfloat16_tEfNS_4arch4Sm80ELb0ELb1ELb0ELb0ELb1ELb0ELb1ELb1EEENS1_21CollectiveEpilogueFwdINS6_IJS8_SA_S9_EEENS6_IJNS7_ILi1EEESI_SI_EEESC_SE_Li128ELb0ELb1ELb1ELb0EEENS1_19SingleTileSchedulerILb0ELb1ELb1ELi128EEEEEEEEEvNT_6ParamsE:
[----:B------:R-:W-:Y:S01]  /*0000*/  LDC R1, c[0x0][0x37c] ;  /* 0x0000df00ff017b82 */ /* 0x000fe20000000800 */
[----:B------:R-:W-:Y:S05]  /*0010*/  EXIT ;  /* 0x000000000000794d */ /* 0x000fea0003800000 */
.L_x_12:
        /* <DEDUP_REMOVED lines=14> */
.L_x_30:


//--------------------- .text._ZN7cutlass13device_kernelIN5flash19enable_sm80_to_sm89INS1_16FlashAttnFwdSm80INS1_25CollectiveMainloopFwdSm80ILi4ELi1ELb0EN4cute5tupleIJNS5_1CILi128EEENS7_ILi80EEENS7_ILi64EEEEEELi64ENS_10bfloat16_tEfNS_4arch4Sm80ELb0ELb1ELb0ELb1ELb1ELb0ELb1ELb1EEENS1_21CollectiveEpilogueFwdINS6_IJS8_SA_S9_EEENS6_IJNS7_ILi1EEESI_SI_EEESC_SE_Li128ELb1ELb1ELb1ELb0EEENS1_36VarlenDynamicPersistentTileSchedulerILi128ELi80ELi128ELi128ELb1ELb1ELb0ELb1ELb0ELb1EEEEEEEEEvNT_6ParamsE --------------------------
	.section	.text._ZN7cutlass13device_kernelIN5flash19enable_sm80_to_sm89INS1_16FlashAttnFwdSm80INS1_25CollectiveMainloopFwdSm80ILi4ELi1ELb0EN4cute5tupleIJNS5_1CILi128EEENS7_ILi80EEENS7_ILi64EEEEEELi64ENS_10bfloat16_tEfNS_4arch4Sm80ELb0ELb1ELb0ELb1ELb1ELb0ELb1ELb1EEENS1_21CollectiveEpilogueFwdINS6_IJS8_SA_S9_EEENS6_IJNS7_ILi1EEESI_SI_EEESC_SE_Li128ELb1ELb1ELb1ELb0EEENS1_36VarlenDynamicPersistentTileSchedulerILi128ELi80ELi128ELi128ELb1ELb1ELb0ELb1ELb0ELb1EEEEEEEEEvNT_6ParamsE,"ax",@progbits
	.align	128
.text._ZN7cutlass13device_kernelIN5flash19enable_sm80_to_sm89INS1_16FlashAttnFwdSm80INS1_25CollectiveMainloopFwdSm80ILi4ELi1ELb0EN4cute5tupleIJNS5_1CILi128EEENS7_ILi80EEENS7_ILi64EEEEEELi64ENS_10bfloat16_tEfNS_4arch4Sm80ELb0ELb1ELb0ELb1ELb1ELb0ELb1ELb1EEENS1_21CollectiveEpilogueFwdINS6_IJS8_SA_S9_EEENS6_IJNS7_ILi1EEESI_SI_EEESC_SE_Li128ELb1ELb1ELb1ELb0EEENS1_36VarlenDynamicPersistentTileSchedulerILi128ELi80ELi128ELi128ELb1ELb1ELb0ELb1ELb0ELb1EEEEEEEEEvNT_6ParamsE:
        .type           _ZN7cutlass13device_kernelIN5flash19enable_sm80_to_sm89INS1_16FlashAttnFwdSm80INS1_25CollectiveMainloopFwdSm80ILi4ELi1ELb0EN4cute5tupleIJNS5_1CILi128EEENS7_ILi80EEENS7_ILi64EEEEEELi64ENS_10bfloat16_tEfNS_4arch4Sm80ELb0ELb1ELb0ELb1ELb1ELb0ELb1ELb1EEENS1_21CollectiveEpilogueFwdINS6_IJS8_SA_S9_EEENS6_IJNS7_ILi1EEESI_SI_EEESC_SE_Li128ELb1ELb1ELb1ELb0EEENS1_36VarlenDynamicPersistentTileSchedulerILi128ELi80ELi128ELi128ELb1ELb1ELb0ELb1ELb0ELb1EEEEEEEEEvNT_6ParamsE,@function
        .size           _ZN7cutlass13device_kernelIN5flash19enable_sm80_to_sm89INS1_16FlashAttnFwdSm80INS1_25CollectiveMainloopFwdSm80ILi4ELi1ELb0EN4cute5tupleIJNS5_1CILi128EEENS7_ILi80EEENS7_ILi64EEEEEELi64ENS_10bfloat16_tEfNS_4arch4Sm80ELb0ELb1ELb0ELb1ELb1ELb0ELb1ELb1EEENS1_21CollectiveEpilogueFwdINS6_IJS8_SA_S9_EEENS6_IJNS7_ILi1EEESI_SI_EEESC_SE_Li128ELb1ELb1ELb1ELb0EEENS1_36VarlenDynamicPersistentTileSchedulerILi128ELi80ELi128ELi128ELb1ELb1ELb0ELb1ELb0ELb1EEEEEEEEEvNT_6ParamsE,(.L_x_31 - _ZN7cutlass13device_kernelIN5flash19enable_sm80_to_sm89INS1_16FlashAttnFwdSm80INS1_25CollectiveMainloopFwdSm80ILi4ELi1ELb0EN4cute5tupleIJNS5_1CILi128EEENS7_ILi80EEENS7_ILi64EEEEEELi64ENS_10bfloat16_tEfNS_4arch4Sm80ELb0ELb1ELb0ELb1ELb1ELb0ELb1ELb1EEENS1_21CollectiveEpilogueFwdINS6_IJS8_SA_S9_EEENS6_IJNS7_ILi1EEESI_SI_EEESC_SE_Li128ELb1ELb1ELb1ELb0EEENS1_36VarlenDynamicPersistentTileSchedulerILi128ELi80ELi128ELi128ELb1ELb1ELb0ELb1ELb0ELb1EEEEEEEEEvNT_6ParamsE)
        .other          _ZN7cutlass13device_kernelIN5flash19enable_sm80_to_sm89INS1_16FlashAttnFwdSm80INS1_25CollectiveMainloopFwdSm80ILi4ELi1ELb0EN4cute5tupleIJNS5_1CILi128EEENS7_ILi80EEENS7_ILi64EEEEEELi64ENS_10bfloat16_tEfNS_4arch4Sm80ELb0ELb1ELb0ELb1ELb1ELb0ELb1ELb1EEENS1_21CollectiveEpilogueFwdINS6_IJS8_SA_S9_EEENS6_IJNS7_ILi1EEESI_SI_EEESC_SE_Li128ELb1ELb1ELb1ELb0EEENS1_36VarlenDynamicPersistentTileSchedulerILi128ELi80ELi128ELi128ELb1ELb1ELb0ELb1ELb0ELb1EEEEEEEEEvNT_6ParamsE,@"STO_CUDA_ENTRY STV_DEFAULT"
_ZN7cutlass13device_kernelIN5flash19enable_sm80_to_sm89INS1_16FlashAttnFwdSm80INS1_25CollectiveMainloopFwdSm80ILi4ELi1ELb0EN4cute5tupleIJNS5_1CILi128EEENS7_ILi80EEENS7_ILi64EEEEEELi64ENS_10bfloat16_tEfNS_4arch4Sm80ELb0ELb1ELb0ELb1ELb1ELb0ELb1ELb1EEENS1_21CollectiveEpilogueFwdINS6_IJS8_SA_S9_EEENS6_IJNS7_ILi1EEESI_SI_EEESC_SE_Li128ELb1ELb1ELb1ELb0EEENS1_36VarlenDynamicPersistentTileSchedulerILi128ELi80ELi128ELi128ELb1ELb1ELb0ELb1ELb0ELb1EEEEEEEEEvNT_6ParamsE:
[----:B------:R-:W-:Y:S01]  /*0000*/  LDC R1, c[0x0][0x37c] ;  /* 0x0000df00ff017b82 */ /* 0x000fe20000000800 */
[----:B------:R-:W-:Y:S05]  /*0010*/  EXIT ;  /* 0x000000000000794d */ /* 0x000fea0003800000 */
.L_x_13:
        /* <DEDUP_REMOVED lines=14> */
.L_x_31:


//--------------------- .text._ZN7cutlass13device_kernelIN5flash19enable_sm80_to_sm89INS1_16FlashAttnFwdSm80INS1_25CollectiveMainloopFwdSm80ILi4ELi1ELb0EN4cute5tupleIJNS5_1CILi128EEENS7_ILi80EEENS7_ILi64EEEEEELi64ENS_10bfloat16_tEfNS_4arch4Sm80ELb0ELb1ELb0ELb1ELb1ELb1ELb1ELb1EEENS1_21CollectiveEpilogueFwdINS6_IJS8_SA_S9_EEENS6_IJNS7_ILi1EEESI_SI_EEESC_SE_Li128ELb1ELb1ELb1ELb0EEENS1_36VarlenDynamicPersistentTileSchedulerILi128ELi80ELi128ELi128ELb1ELb1ELb0ELb1ELb0ELb1EEEEEEEEEvNT_6ParamsE --------------------------
	.section	.text._ZN7cutlass13device_kernelIN5flash19enable_sm80_to_sm89INS1_16FlashAttnFwdSm80INS1_25CollectiveMainloopFwdSm80ILi4ELi1ELb0EN4cute5tupleIJNS5_1CILi128EEENS7_ILi80EEENS7_ILi64EEEEEELi64ENS_10bfloat16_tEfNS_4arch4Sm80ELb0ELb1ELb0ELb1ELb1ELb1ELb1ELb1EEENS1_21CollectiveEpilogueFwdINS6_IJS8_SA_S9_EEENS6_IJNS7_ILi1EEESI_SI_EEESC_SE_Li128ELb1ELb1ELb1ELb0EEENS1_36VarlenDynamicPersistentTileSchedulerILi128ELi80ELi128ELi128ELb1ELb1ELb0ELb1ELb0ELb1EEEEEEEEEvNT_6ParamsE,"ax",@progbits
	.align	128
.text._ZN7cutlass13device_kernelIN5flash19enable_sm80_to_sm89INS1_16FlashAttnFwdSm80INS1_25CollectiveMainloopFwdSm80ILi4ELi1ELb0EN4cute5tupleIJNS5_1CILi128EEENS7_ILi80EEENS7_ILi64EEEEEELi64ENS_10bfloat16_tEfNS_4arch4Sm80ELb0ELb1ELb0ELb1ELb1ELb1ELb1ELb1EEENS1_21CollectiveEpilogueFwdINS6_IJS8_SA_S9_EEENS6_IJNS7_ILi1EEESI_SI_EEESC_SE_Li128ELb1ELb1ELb1ELb0EEENS1_36VarlenDynamicPersistentTileSchedulerILi128ELi80ELi128ELi128ELb1ELb1ELb0ELb1ELb0ELb1EEEEEEEEEvNT_6ParamsE:
        .type           _ZN7cutlass13device_kernelIN5flash19enable_sm80_to_sm89INS1_16FlashAttnFwdSm80INS1_25CollectiveMainloopFwdSm80ILi4ELi1ELb0EN4cute5tupleIJNS5_1CILi128EEENS7_ILi80EEENS7_ILi64EEEEEELi64ENS_10bfloat16_tEfNS_4arch4Sm80ELb0ELb1ELb0ELb1ELb1ELb1ELb1ELb1EEENS1_21CollectiveEpilogueFwdINS6_IJS8_SA_S9_EEENS6_IJNS7_ILi1EEESI_SI_EEESC_SE_Li128ELb1ELb1ELb1ELb0EEENS1_36VarlenDynamicPersistentTileSchedulerILi128ELi80ELi128ELi128ELb1ELb1ELb0ELb1ELb0ELb1EEEEEEEEEvNT_6ParamsE,@function
        .size           _ZN7cutlass13device_kernelIN5flash19enable_sm80_to_sm89INS1_16FlashAttnFwdSm80INS1_25CollectiveMainloopFwdSm80ILi4ELi1ELb0EN4cute5tupleIJNS5_1CILi128EEENS7_ILi80EEENS7_ILi64EEEEEELi64ENS_10bfloat16_tEfNS_4arch4Sm80ELb0ELb1ELb0ELb1ELb1ELb1ELb1ELb1EEENS1_21CollectiveEpilogueFwdINS6_IJS8_SA_S9_EEENS6_IJNS7_ILi1EEESI_SI_EEESC_SE_Li128ELb1ELb1ELb1ELb0EEENS1_36VarlenDynamicPersistentTileSchedulerILi128ELi80ELi128ELi128ELb1ELb1ELb0ELb1ELb0ELb1EEEEEEEEEvNT_6ParamsE,(.L_x_32 - _ZN7cutlass13device_kernelIN5flash19enable_sm80_to_sm89INS1_16FlashAttnFwdSm80INS1_25CollectiveMainloopFwdSm80ILi4ELi1ELb0EN4cute5tupleIJNS5_1CILi128EEENS7_ILi80EEENS7_ILi64EEEEEELi64ENS_10bfloat16_tEfNS_4arch4Sm80ELb0ELb1ELb0ELb1ELb1ELb1ELb1ELb1EEENS1_21CollectiveEpilogueFwdINS6_IJS8_SA_S9_EEENS6_IJNS7_ILi1EEESI_SI_EEESC_SE_Li128ELb1ELb1ELb1ELb0EEENS1_36VarlenDynamicPersistentTileSchedulerILi128ELi80ELi128ELi128ELb1ELb1ELb0ELb1ELb0ELb1EEEEEEEEEvNT_6ParamsE)
        .other          _ZN7cutlass13device_kernelIN5flash19enable_sm80_to_sm89INS1_16FlashAttnFwdSm80INS1_25CollectiveMainloopFwdSm80ILi4ELi1ELb0EN4cute5tupleIJNS5_1CILi128EEENS7_ILi80EEENS7_ILi64EEEEEELi64ENS_10bfloat16_tEfNS_4arch4Sm80ELb0ELb1ELb0ELb1ELb1ELb1ELb1ELb1EEENS1_21CollectiveEpilogueFwdINS6_IJS8_SA_S9_EEENS6_IJNS7_ILi1EEESI_SI_EEESC_SE_Li128ELb1ELb1ELb1ELb0EEENS1_36VarlenDynamicPersistentTileSchedulerILi128ELi80ELi128ELi128ELb1ELb1ELb0ELb1ELb0ELb1EEEEEEEEEvNT_6ParamsE,@"STO_CUDA_ENTRY STV_DEFAULT"
_ZN7cutlass13device_kernelIN5flash19enable_sm80_to_sm89INS1_16FlashAttnFwdSm80INS1_25CollectiveMainloopFwdSm80ILi4ELi1ELb0EN4cute5tupleIJNS5_1CILi128EEENS7_ILi80EEENS7_ILi64EEEEEELi64ENS_10bfloat16_tEfNS_4arch4Sm80ELb0ELb1ELb0ELb1ELb1ELb1ELb1ELb1EEENS1_21CollectiveEpilogueFwdINS6_IJS8_SA_S9_EEENS6_IJNS7_ILi1EEESI_SI_EEESC_SE_Li128ELb1ELb1ELb1ELb0EEENS1_36VarlenDynamicPersistentTileSchedulerILi128ELi80ELi128ELi128ELb1ELb1ELb0ELb1ELb0ELb1EEEEEEEEEvNT_6ParamsE:
[----:B------:R-:W-:Y:S01]  /*0000*/  LDC R1, c[0x0][0x37c] ;  /* 0x0000df00ff017b82 */ /* 0x000fe20000000800 */
[----:B------:R-:W-:Y:S05]  /*0010*/  EXIT ;  /* 0x000000000000794d */ /* 0x000fea0003800000 */
.L_x_14:
        /* <DEDUP_REMOVED lines=14> */
.L_x_32:


//--------------------- .text._ZN7cutlass13device_kernelIN5flash19enable_sm80_to_sm89INS1_16FlashAttnFwdSm80INS1_25CollectiveMainloopFwdSm80ILi4ELi1ELb0EN4cute5tupleIJNS5_1CILi128EEENS7_ILi112EEENS7_ILi64EEEEEELi64ENS_10bfloat16_tEfNS_4arch4Sm80ELb1ELb0ELb0ELb0ELb1ELb0ELb1ELb1EEENS1_21CollectiveEpilogueFwdINS6_IJS8_SA_S9_EEENS6_IJNS7_ILi1EEESI_SI_EEESC_SE_Li128ELb0ELb1ELb1ELb0EEENS1_30DynamicPersistentTileSchedulerILi128ELi128ELb1ELb1ELb0EEEEEEEEEvNT_6ParamsE --------------------------
	.section	.text._ZN7cutlass13device_kernelIN5flash19enable_sm80_to_sm89INS1_16FlashAttnFwdSm80INS1_25CollectiveMainloopFwdSm80ILi4ELi1ELb0EN4cute5tupleIJNS5_1CILi128EEENS7_ILi112EEENS7_ILi64EEEEEELi64ENS_10bfloat16_tEfNS_4arch4Sm80ELb1ELb0ELb0ELb0ELb1ELb0ELb1ELb1EEENS1_21CollectiveEpilogueFwdINS6_IJS8_SA_S9_EEENS6_IJNS7_ILi1EEESI_SI_EEESC_SE_Li128ELb0ELb1ELb1ELb0EEENS1_30DynamicPersistentTileSchedulerILi128ELi128ELb1ELb1ELb0EEEEEEEEEvNT_6ParamsE,"ax",@progbits
	.align	128
.text._ZN7cutlass13device_kernelIN5flash19enable_sm80_to_sm89INS1_16FlashAttnFwdSm80INS1_25CollectiveMainloopFwdSm80ILi4ELi1ELb0EN4cute5tupleIJNS5_1CILi128EEENS7_ILi112EEENS7_ILi64EEEEEELi64ENS_10bfloat16_tEfNS_4arch4Sm80ELb1ELb0ELb0ELb0ELb1ELb0ELb1ELb1EEENS1_21CollectiveEpilogueFwdINS6_IJS8_SA_S9_EEENS6_IJNS7_ILi1EEESI_SI_EEESC_SE_Li128ELb0ELb1ELb1ELb0EEENS1_30DynamicPersistentTileSchedulerILi128ELi128ELb1ELb1ELb0EEEEEEEEEvNT_6ParamsE:
        .type           _ZN7cutlass13device_kernelIN5flash19enable_sm80_to_sm89INS1_16FlashAttnFwdSm80INS1_25CollectiveMainloopFwdSm80ILi4ELi1ELb0EN4cute5tupleIJNS5_1CILi128EEENS7_ILi112EEENS7_ILi64EEEEEELi64ENS_10bfloat16_tEfNS_4arch4Sm80ELb1ELb0ELb0ELb0ELb1ELb0ELb1ELb1EEENS1_21CollectiveEpilogueFwdINS6_IJS8_SA_S9_EEENS6_IJNS7_ILi1EEESI_SI_EEESC_SE_Li128ELb0ELb1ELb1ELb0EEENS1_30DynamicPersistentTileSchedulerILi128ELi128ELb1ELb1ELb0EEEEEEEEEvNT_6ParamsE,@function
        .size           _ZN7cutlass13device_kernelIN5flash19enable_sm80_to_sm89INS1_16FlashAttnFwdSm80INS1_25CollectiveMainloopFwdSm80ILi4ELi1ELb0EN4cute5tupleIJNS5_1CILi128EEENS7_ILi112EEENS7_ILi64EEEEEELi64ENS_10bfloat16_tEfNS_4arch4Sm80ELb1ELb0ELb0ELb0ELb1ELb0ELb1ELb1EEENS1_21CollectiveEpilogueFwdINS6_IJS8_SA_S9_EEENS6_IJNS7_ILi1EEESI_SI_EEESC_SE_Li128ELb0ELb1ELb1ELb0EEENS1_30DynamicPersistentTileSchedulerILi128ELi128ELb1ELb1ELb0EEEEEEEEEvNT_6ParamsE,(.L_x_33 - _ZN7cutlass13device_kernelIN5flash19enable_sm80_to_sm89INS1_16FlashAttnFwdSm80INS1_25CollectiveMainloopFwdSm80ILi4ELi1ELb0EN4cute5tupleIJNS5_1CILi128EEENS7_ILi112EEENS7_ILi64EEEEEELi64ENS_10bfloat16_tEfNS_4arch4Sm80ELb1ELb0ELb0ELb0ELb1ELb0ELb1ELb1EEENS1_21CollectiveEpilogueFwdINS6_IJS8_SA_S9_EEENS6_IJNS7_ILi1EEESI_SI_EEESC_SE_Li128ELb0ELb1ELb1ELb0EEENS1_30DynamicPersistentTileSchedulerILi128ELi128ELb1ELb1ELb0EEEEEEEEEvNT_6ParamsE)
        .other          _ZN7cutlass13device_kernelIN5flash19enable_sm80_to_sm89INS1_16FlashAttnFwdSm80INS1_25CollectiveMainloopFwdSm80ILi4ELi1ELb0EN4cute5tupleIJNS5_1CILi128EEENS7_ILi112EEENS7_ILi64EEEEEELi64ENS_10bfloat16_tEfNS_4arch4Sm80ELb1ELb0ELb0ELb0ELb1ELb0ELb1ELb1EEENS1_21CollectiveEpilogueFwdINS6_IJS8_SA_S9_EEENS6_IJNS7_ILi1EEESI_SI_EEESC_SE_Li128ELb0ELb1ELb1ELb0EEENS1_30DynamicPersistentTileSchedulerILi128ELi128ELb1ELb1ELb0EEEEEEEEEvNT_6ParamsE,@"STO_CUDA_ENTRY STV_DEFAULT"
_ZN7cutlass13device_kernelIN5flash19enable_sm80_to_sm89INS1_16FlashAttnFwdSm80INS1_25CollectiveMainloopFwdSm80ILi4ELi1ELb0EN4cute5tupleIJNS5_1CILi128EEENS7_ILi112EEENS7_ILi64EEEEEELi64ENS_10bfloat16_tEfNS_4arch4Sm80ELb1ELb0ELb0ELb0ELb1ELb0ELb1ELb1EEENS1_21CollectiveEpilogueFwdINS6_IJS8_SA_S9_EEENS6_IJNS7_ILi1EEESI_SI_EEESC_SE_Li128ELb0ELb1ELb1ELb0EEENS1_30DynamicPersistentTileSchedulerILi128ELi128ELb1ELb1ELb0EEEEEEEEEvNT_6ParamsE:
[----:B------:R-:W-:Y:S01]  /*0000*/  LDC R1, c[0x0][0x37c] ;  /* 0x0000df00ff017b82 */ /* 0x000fe20000000800 */
[----:B------:R-:W-:Y:S05]  /*0010*/  EXIT ;  /* 0x000000000000794d */ /* 0x000fea0003800000 */
.L_x_15:
        /* <DEDUP_REMOVED lines=14> */
.L_x_33:


//--------------------- .text._ZN7cutlass13device_kernelIN5flash19enable_sm80_to_sm89INS1_16FlashAttnFwdSm80INS1_25CollectiveMainloopFwdSm80ILi4ELi1ELb0EN4cute5tupleIJNS5_1CILi128EEENS7_ILi80EEENS7_ILi64EEEEEELi64ENS_10bfloat16_tEfNS_4arch4Sm80ELb1ELb0ELb0ELb1ELb1ELb0ELb1ELb1EEENS1_21CollectiveEpilogueFwdINS6_IJS8_SA_S9_EEENS6_IJNS7_ILi1EEESI_SI_EEESC_SE_Li128ELb1ELb1ELb1ELb0EEENS1_36VarlenDynamicPersistentTileSchedulerILi128ELi80ELi128ELi128ELb1ELb1ELb0ELb1ELb1ELb1EEEEEEEEEvNT_6ParamsE --------------------------
	.section	.text._ZN7cutlass13device_kernelIN5flash19enable_sm80_to_sm89INS1_16FlashAttnFwdSm80INS1_25CollectiveMainloopFwdSm80ILi4ELi1ELb0EN4cute5tupleIJNS5_1CILi128EEENS7_ILi80EEENS7_ILi64EEEEEELi64ENS_10bfloat16_tEfNS_4arch4Sm80ELb1ELb0ELb0ELb1ELb1ELb0ELb1ELb1EEENS1_21CollectiveEpilogueFwdINS6_IJS8_SA_S9_EEENS6_IJNS7_ILi1EEESI_SI_EEESC_SE_Li128ELb1ELb1ELb1ELb0EEENS1_36VarlenDynamicPersistentTileSchedulerILi128ELi80ELi128ELi128ELb1ELb1ELb0ELb1ELb1ELb1EEEEEEEEEvNT_6ParamsE,"ax",@progbits
	.align	128
.text._ZN7cutlass13device_kernelIN5flash19enable_sm80_to_sm89INS1_16FlashAttnFwdSm80INS1_25CollectiveMainloopFwdSm80ILi4ELi1ELb0EN4cute5tupleIJNS5_1CILi128EEENS7_ILi80EEENS7_ILi64EEEEEELi64ENS_10bfloat16_tEfNS_4arch4Sm80ELb1ELb0ELb0ELb1ELb1ELb0ELb1ELb1EEENS1_21CollectiveEpilogueFwdINS6_IJS8_SA_S9_EEENS6_IJNS7_ILi1EEESI_SI_EEESC_SE_Li128ELb1ELb1ELb1ELb0EEENS1_36VarlenDynamicPersistentTileSchedulerILi128ELi80ELi128ELi128ELb1ELb1ELb0ELb1ELb1ELb1EEEEEEEEEvNT_6ParamsE:
        .type           _ZN7cutlass13device_kernelIN5flash19enable_sm80_to_sm89INS1_16FlashAttnFwdSm80INS1_25CollectiveMainloopFwdSm80ILi4ELi1ELb0EN4cute5tupleIJNS5_1CILi128EEENS7_ILi80EEENS7_ILi64EEEEEELi64ENS_10bfloat16_tEfNS_4arch4Sm80ELb1ELb0ELb0ELb1ELb1ELb0ELb1ELb1EEENS1_21CollectiveEpilogueFwdINS6_IJS8_SA_S9_EEENS6_IJNS7_ILi1EEESI_SI_EEESC_SE_Li128ELb1ELb1ELb1ELb0EEENS1_36VarlenDynamicPersistentTileSchedulerILi128ELi80ELi128ELi128ELb1ELb1ELb0ELb1ELb1ELb1EEEEEEEEEvNT_6ParamsE,@function
        .size           _ZN7cutlass13device_kernelIN5flash19enable_sm80_to_sm89INS1_16FlashAttnFwdSm80INS1_25CollectiveMainloopFwdSm80ILi4ELi1ELb0EN4cute5tupleIJNS5_1CILi128EEENS7_ILi80EEENS7_ILi64EEEEEELi64ENS_10bfloat16_tEfNS_4arch4Sm80ELb1ELb0ELb0ELb1ELb1ELb0ELb1ELb1EEENS1_21CollectiveEpilogueFwdINS6_IJS8_SA_S9_EEENS6_IJNS7_ILi1EEESI_SI_EEESC_SE_Li128ELb1ELb1ELb1ELb0EEENS1_36VarlenDynamicPersistentTileSchedulerILi128ELi80ELi128ELi128ELb1ELb1ELb0ELb1ELb1ELb1EEEEEEEEEvNT_6ParamsE,(.L_x_34 - _ZN7cutlass13device_kernelIN5flash19enable_sm80_to_sm89INS1_16FlashAttnFwdSm80INS1_25CollectiveMainloopFwdSm80ILi4ELi1ELb0EN4cute5tupleIJNS5_1CILi128EEENS7_ILi80EEENS7_ILi64EEEEEELi64ENS_10bfloat16_tEfNS_4arch4Sm80ELb1ELb0ELb0ELb1ELb1ELb0ELb1ELb1EEENS1_21CollectiveEpilogueFwdINS6_IJS8_SA_S9_EEENS6_IJNS7_ILi1EEESI_SI_EEESC_SE_Li128ELb1ELb1ELb1ELb0EEENS1_36VarlenDynamicPersistentTileSchedulerILi128ELi80ELi128ELi128ELb1ELb1ELb0ELb1ELb1ELb1EEEEEEEEEvNT_6ParamsE)
        .other          _ZN7cutlass13device_kernelIN5flash19enable_sm80_to_sm89INS1_16FlashAttnFwdSm80INS1_25CollectiveMainloopFwdSm80ILi4ELi1ELb0EN4cute5tupleIJNS5_1CILi128EEENS7_ILi80EEENS7_ILi64EEEEEELi64ENS_10bfloat16_tEfNS_4arch4Sm80ELb1ELb0ELb0ELb1ELb1ELb0ELb1ELb1EEENS1_21CollectiveEpilogueFwdINS6_IJS8_SA_S9_EEENS6_IJNS7_ILi1EEESI_SI_EEESC_SE_Li128ELb1ELb1ELb1ELb0EEENS1_36VarlenDynamicPersistentTileSchedulerILi128ELi80ELi128ELi128ELb1ELb1ELb0ELb1ELb1ELb1EEEEEEEEEvNT_6ParamsE,@"STO_CUDA_ENTRY STV_DEFAULT"
_ZN7cutlass13device_kernelIN5flash19enable_sm80_to_sm89INS1_16FlashAttnFwdSm80INS1_25CollectiveMainloopFwdSm80ILi4ELi1ELb0EN4cute5tupleIJNS5_1CILi128EEENS7_ILi80EEENS7_ILi64EEEEEELi64ENS_10bfloat16_tEfNS_4arch4Sm80ELb1ELb0ELb0ELb1ELb1ELb0ELb1ELb1EEENS1_21CollectiveEpilogueFwdINS6_IJS8_SA_S9_EEENS6_IJNS7_ILi1EEESI_SI_EEESC_SE_Li128ELb1ELb1ELb1ELb0EEENS1_36VarlenDynamicPersistentTileSchedulerILi128ELi80ELi128ELi128ELb1ELb1ELb0ELb1ELb1ELb1EEEEEEEEEvNT_6ParamsE:
[----:B------:R-:W-:Y:S01]  /*0000*/  LDC R1, c[0x0][0x37c] ;  /* 0x0000df00ff017b82 */ /* 0x000fe20000000800 */
[----:B------:R-:W-:Y:S05]  /*0010*/  EXIT ;  /* 0x000000000000794d */ /* 0x000fea0003800000 */
.L_x_16:
        /* <DEDUP_REMOVED lines=14> */
.L_x_34:


//--------------------- .text._ZN7cutlass13device_kernelIN5flash19enable_sm80_to_sm89INS1_16FlashAttnFwdSm80INS1_25CollectiveMainloopFwdSm80ILi4ELi1ELb0EN4cute5tupleIJNS5_1CILi128EEENS7_ILi80EEENS7_ILi64EEEEEELi64ENS_10bfloat16_tEfNS_4arch4Sm80ELb1ELb0ELb0ELb1ELb1ELb1ELb1ELb1EEENS1_21CollectiveEpilogueFwdINS6_IJS8_SA_S9_EEENS6_IJNS7_ILi1EEESI_SI_EEESC_SE_Li128ELb1ELb1ELb1ELb0EEENS1_36VarlenDynamicPersistentTileSchedulerILi128ELi80ELi128ELi128ELb1ELb1ELb0ELb1ELb1ELb1EEEEEEEEEvNT_6ParamsE --------------------------
	.section	.text._ZN7cutlass13device_kernelIN5flash19enable_sm80_to_sm89INS1_16FlashAttnFwdSm80INS1_25CollectiveMainloopFwdSm80ILi4ELi1ELb0EN4cute5tupleIJNS5_1CILi128EEENS7_ILi80EEENS7_ILi64EEEEEELi64ENS_10bfloat16_tEfNS_4arch4Sm80ELb1ELb0ELb0ELb1ELb1ELb1ELb1ELb1EEENS1_21CollectiveEpilogueFwdINS6_IJS8_SA_S9_EEENS6_IJNS7_ILi1EEESI_SI_EEESC_SE_Li128ELb1ELb1ELb1ELb0EEENS1_36VarlenDynamicPersistentTileSchedulerILi128ELi80ELi128ELi128ELb1ELb1ELb0ELb1ELb1ELb1EEEEEEEEEvNT_6ParamsE,"ax",@progbits
	.align	128
.text._ZN7cutlass13device_kernelIN5flash19enable_sm80_to_sm89INS1_16FlashAttnFwdSm80INS1_25CollectiveMainloopFwdSm80ILi4ELi1ELb0EN4cute5tupleIJNS5_1CILi128EEENS7_ILi80EEENS7_ILi64EEEEEELi64ENS_10bfloat16_tEfNS_4arch4Sm80ELb1ELb0ELb0ELb1ELb1ELb1ELb1ELb1EEENS1_21CollectiveEpilogueFwdINS6_IJS8_SA_S9_EEENS6_IJNS7_ILi1EEESI_SI_EEESC_SE_Li128ELb1ELb1ELb1ELb0EEENS1_36VarlenDynamicPersistentTileSchedulerILi128ELi80ELi128ELi128ELb1ELb1ELb0ELb1ELb1ELb1EEEEEEEEEvNT_6ParamsE:
        .type           _ZN7cutlass13device_kernelIN5flash19enable_sm80_to_sm89INS1_16FlashAttnFwdSm80INS1_25CollectiveMainloopFwdSm80ILi4ELi1ELb0EN4cute5tupleIJNS5_1CILi128EEENS7_ILi80EEENS7_ILi64EEEEEELi64ENS_10bfloat16_tEfNS_4arch4Sm80ELb1ELb0ELb0ELb1ELb1ELb1ELb1ELb1EEENS1_21CollectiveEpilogueFwdINS6_IJS8_SA_S9_EEENS6_IJNS7_ILi1EEESI_SI_EEESC_SE_Li128ELb1ELb1ELb1ELb0EEENS1_36VarlenDynamicPersistentTileSchedulerILi128ELi80ELi128ELi128ELb1ELb1ELb0ELb1ELb1ELb1EEEEEEEEEvNT_6ParamsE,@function
        .size           _ZN7cutlass13device_kernelIN5flash19enable_sm80_to_sm89INS1_16FlashAttnFwdSm80INS1_25CollectiveMainloopFwdSm80ILi4ELi1ELb0EN4cute5tupleIJNS5_1CILi128EEENS7_ILi80EEENS7_ILi64EEEEEELi64ENS_10bfloat16_tEfNS_4arch4Sm80ELb1ELb0ELb0ELb1ELb1ELb1ELb1ELb1EEENS1_21CollectiveEpilogueFwdINS6_IJS8_SA_S9_EEENS6_IJNS7_ILi1EEESI_SI_EEESC_SE_Li128ELb1ELb1ELb1ELb0EEENS1_36VarlenDynamicPersistentTileSchedulerILi128ELi80ELi128ELi128ELb1ELb1ELb0ELb1ELb1ELb1EEEEEEEEEvNT_6ParamsE,(.L_x_35 - _ZN7cutlass13device_kernelIN5flash19enable_sm80_to_sm89INS1_16FlashAttnFwdSm80INS1_25CollectiveMainloopFwdSm80ILi4ELi1ELb0EN4cute5tupleIJNS5_1CILi128EEENS7_ILi80EEENS7_ILi64EEEEEELi64ENS_10bfloat16_tEfNS_4arch4Sm80ELb1ELb0ELb0ELb1ELb1ELb1ELb1ELb1EEENS1_21CollectiveEpilogueFwdINS6_IJS8_SA_S9_EEENS6_IJNS7_ILi1EEESI_SI_EEESC_SE_Li128ELb1ELb1ELb1ELb0EEENS1_36VarlenDynamicPersistentTileSchedulerILi128ELi80ELi128ELi128ELb1ELb1ELb0ELb1ELb1ELb1EEEEEEEEEvNT_6ParamsE)
        .other          _ZN7cutlass13device_kernelIN5flash19enable_sm80_to_sm89INS1_16FlashAttnFwdSm80INS1_25CollectiveMainloopFwdSm80ILi4ELi1ELb0EN4cute5tupleIJNS5_1CILi128EEENS7_ILi80EEENS7_ILi64EEEEEELi64ENS_10bfloat16_tEfNS_4arch4Sm80ELb1ELb0ELb0ELb1ELb1ELb1ELb1ELb1EEENS1_21CollectiveEpilogueFwdINS6_IJS8_SA_S9_EEENS6_IJNS7_ILi1EEESI_SI_EEESC_SE_Li128ELb1ELb1ELb1ELb0EEENS1_36VarlenDynamicPersistentTileSchedulerILi128ELi80ELi128ELi128ELb1ELb1ELb0ELb1ELb1ELb1EEEEEEEEEvNT_6ParamsE,@"STO_CUDA_ENTRY STV_DEFAULT"
_ZN7cutlass13device_kernelIN5flash19enable_sm80_to_sm89INS1_16FlashAttnFwdSm80INS1_25CollectiveMainloopFwdSm80ILi4ELi1ELb0EN4cute5tupleIJNS5_1CILi128EEENS7_ILi80EEENS7_ILi64EEEEEELi64ENS_10bfloat16_tEfNS_4arch4Sm80ELb1ELb0ELb0ELb1ELb1ELb1ELb1ELb1EEENS1_21CollectiveEpilogueFwdINS6_IJS8_SA_S9_EEENS6_IJNS7_ILi1EEESI_SI_EEESC_SE_Li128ELb1ELb1ELb1ELb0EEENS1_36VarlenDynamicPersistentTileSchedulerILi128ELi80ELi128ELi128ELb1ELb1ELb0ELb1ELb1ELb1EEEEEEEEEvNT_6ParamsE:
[----:B------:R-:W-:Y:S01]  /*0000*/  LDC R1, c[0x0][0x37c] ;  /* 0x0000df00ff017b82 */ /* 0x000fe20000000800 */
[----:B------:R-:W-:Y:S05]  /*0010*/  EXIT ;  /* 0x000000000000794d */ /* 0x000fea0003800000 */
.L_x_17:
        /* <DEDUP_REMOVED lines=14> */
.L_x_35:


//--------------------- .nv.shared.reserved.0     --------------------------
	.section	.nv.shared.reserved.0,"aw",@nobits
	.weak		__nv_reservedSMEM_offset_0_alias
	.size		__nv_reservedSMEM_offset_0_alias, 0, 64
	.other		__nv_reservedSMEM_offset_0_alias,@"STO_CUDA_RESERVED_SHARED STV_DEFAULT"
__nv_reservedSMEM_offset_0_alias:
	.zero		0
	.zero		64


//--------------------- .nv.global                --------------------------
	.section	.nv.global,"aw",@nobits
.nv.global:
	.type		_ZN88_INTERNAL_5db2b04c_52_flash_fwd_hdim64_bf16_paged_split_softcapall_sm80_cu_49158569_33734cute1_E,@object
	.size		_ZN88_INTERNAL_5db2b04c_52_flash_fwd_hdim64_bf16_paged_split_softcapall_sm80_cu_49158569_33734cute1_E,(_ZN88_INTERNAL_5db2b04c_52_flash_fwd_hdim64_bf16_paged_split_softcapall_sm80_cu_49158569_33734cuda3std3__45__cpo6cbeginE - _ZN88_INTERNAL_5db2b04c_52_flash_fwd_hdim64_bf16_paged_split_softcapall_sm80_cu_49158569_33734cute1_E)
_ZN88_INTERNAL_5db2b04c_52_flash_fwd_hdim64_bf16_paged_split_softcapall_sm80_cu_49158569_33734cute1_E:
	.zero		1
	.type		_ZN88_INTERNAL_5db2b04c_52_flash_fwd_hdim64_bf16_paged_split_softcapall_sm80_cu_49158569_33734cuda3std3__45__cpo6cbeginE,@object
	.size		_ZN88_INTERNAL_5db2b04c_52_flash_fwd_hdim64_bf16_paged_split_softcapall_sm80_cu_49158569_33734cuda3std3__45__cpo6cbeginE,(_ZN88_INTERNAL_5db2b04c_52_flash_fwd_hdim64_bf16_paged_split_softcapall_sm80_cu_49158569_33734cuda3std3__48in_placeE - _ZN88_INTERNAL_5db2b04c_52_flash_fwd_hdim64_bf16_paged_split_softcapall_sm80_cu_49158569_33734cuda3std3__45__cpo6cbeginE)
_ZN88_INTERNAL_5db2b04c_52_flash_fwd_hdim64_bf16_paged_split_softcapall_sm80_cu_49158569_33734cuda3std3__45__cpo6cbeginE:
	.zero		1
	.type		_ZN88_INTERNAL_5db2b04c_52_flash_fwd_hdim64_bf16_paged_split_softcapall_sm80_cu_49158569_33734cuda3std3__48in_placeE,@object
	.size		_ZN88_INTERNAL_5db2b04c_52_flash_fwd_hdim64_bf16_paged_split_softcapall_sm80_cu_49158569_33734cuda3std3__48in_placeE,(_ZN88_INTERNAL_5db2b04c_52_flash_fwd_hdim64_bf16_paged_split_softcapall_sm80_cu_49158569_33734cuda3std6ranges3__45__cpo9iter_moveE - _ZN88_INTERNAL_5db2b04c_52_flash_fwd_hdim64_bf16_paged_split_softcapall_sm80_cu_49158569_33734cuda3std3__48in_placeE)
_ZN88_INTERNAL_5db2b04c_52_flash_fwd_hdim64_bf16_paged_split_softcapall_sm80_cu_49158569_33734cuda3std3__48in_placeE:
	.zero		1
	.type		_ZN88_INTERNAL_5db2b04c_52_flash_fwd_hdim64_bf16_paged_split_softcapall_sm80_cu_49158569_33734cuda3std6ranges3__45__cpo9iter_moveE,@object
	.size		_ZN88_INTERNAL_5db2b04c_52_flash_fwd_hdim64_bf16_paged_split_softcapall_sm80_cu_49158569_33734cuda3std6ranges3__45__cpo9iter_moveE,(_ZN88_INTERNAL_5db2b04c_52_flash_fwd_hdim64_bf16_paged_split_softcapall_sm80_cu_49158569_33734cuda3std3__45__cpo5beginE - _ZN88_INTERNAL_5db2b04c_52_flash_fwd_hdim64_bf16_paged_split_softcapall_sm80_cu_49158569_33734cuda3std6ranges3__45__cpo9iter_moveE)
_ZN88_INTERNAL_5db2b04c_52_flash_fwd_hdim64_bf16_paged_split_softcapall_sm80_cu_49158569_33734cuda3std6ranges3__45__cpo9iter_moveE:
	.zero		1
	.type		_ZN88_INTERNAL_5db2b04c_52_flash_fwd_hdim64_bf16_paged_split_softcapall_sm80_cu_49158569_33734cuda3std3__45__cpo5beginE,@object
	.size		_ZN88_INTERNAL_5db2b04c_52_flash_fwd_hdim64_bf16_paged_split_softcapall_sm80_cu_49158569_33734cuda3std3__45__cpo5beginE,(_ZN88_INTERNAL_5db2b04c_52_flash_fwd_hdim64_bf16_paged_split_softcapall_sm80_cu_49158569_33734cuda3std3__490_GLOBAL__N__5db2b04c_52_flash_fwd_hdim64_bf16_paged_split_softcapall_sm80_cu_49158569_33736ignoreE - _ZN88_INTERNAL_5db2b04c_52_flash_fwd_hdim64_bf16_paged_split_softcapall_sm80_cu_49158569_33734cuda3std3__45__cpo5beginE)
_ZN88_INTERNAL_5db2b04c_52_flash_fwd_hdim64_bf16_paged_split_softcapall_sm80_cu_49158569_33734cuda3std3__45__cpo5beginE:
	.zero		1
	.type		_ZN88_INTERNAL_5db2b04c_52_flash_fwd_hdim64_bf16_paged_split_softcapall_sm80_cu_49158569_33734cuda3std3__490_GLOBAL__N__5db2b04c_52_flash_fwd_hdim64_bf16_paged_split_softcapall_sm80_cu_49158569_33736ignoreE,@object
	.size		_ZN88_INTERNAL_5db2b04c_52_flash_fwd_hdim64_bf16_paged_split_softcapall_sm80_cu_49158569_33734cuda3std3__490_GLOBAL__N__5db2b04c_52_flash_fwd_hdim64_bf16_paged_split_softcapall_sm80_cu_49158569_33736ignoreE,(_ZN88_INTERNAL_5db2b04c_52_flash_fwd_hdim64_bf16_paged_split_softcapall_sm80_cu_49158569_33734cute7productE - _ZN88_INTERNAL_5db2b04c_52_flash_fwd_hdim64_bf16_paged_split_softcapall_sm80_cu_49158569_33734cuda3std3__490_GLOBAL__N__5db2b04c_52_flash_fwd_hdim64_bf16_paged_split_softcapall_sm80_cu_49158569_33736ignoreE)
_ZN88_INTERNAL_5db2b04c_52_flash_fwd_hdim64_bf16_paged_split_softcapall_sm80_cu_49158569_33734cuda3std3__490_GLOBAL__N__5db2b04c_52_flash_fwd_hdim64_bf16_paged_split_softcapall_sm80_cu_49158569_33736ignoreE:
	.zero		1
	.type		_ZN88_INTERNAL_5db2b04c_52_flash_fwd_hdim64_bf16_paged_split_softcapall_sm80_cu_49158569_33734cute7productE,@object
	.size		_ZN88_INTERNAL_5db2b04c_52_flash_fwd_hdim64_bf16_paged_split_softcapall_sm80_cu_49158569_33734cute7productE,(_ZN88_INTERNAL_5db2b04c_52_flash_fwd_hdim64_bf16_paged_split_softcapall_sm80_cu_49158569_33734cuda3std3__45__cpo3endE - _ZN88_INTERNAL_5db2b04c_52_flash_fwd_hdim64_bf16_paged_split_softcapall_sm80_cu_49158569_33734cute7productE)
_ZN88_INTERNAL_5db2b04c_52_flash_fwd_hdim64_bf16_paged_split_softcapall_sm80_cu_49158569_33734cute7productE:
	.zero		1
	.type		_ZN88_INTERNAL_5db2b04c_52_flash_fwd_hdim64_bf16_paged_split_softcapall_sm80_cu_49158569_33734cuda3std3__45__cpo3endE,@object
	.size		_ZN88_INTERNAL_5db2b04c_52_flash_fwd_hdim64_bf16_paged_split_softcapall_sm80_cu_49158569_33734cuda3std3__45__cpo3endE,(_ZN88_INTERNAL_5db2b04c_52_flash_fwd_hdim64_bf16_paged_split_softcapall_sm80_cu_49158569_33734cuda3std3__419piecewise_constructE - _ZN88_INTERNAL_5db2b04c_52_flash_fwd_hdim64_bf16_paged_split_softcapall_sm80_cu_49158569_33734cuda3std3__45__cpo3endE)
_ZN88_INTERNAL_5db2b04c_52_flash_fwd_hdim64_bf16_paged_split_softcapall_sm80_cu_49158569_33734cuda3std3__45__cpo3endE:
	.zero		1
	.type		_ZN88_INTERNAL_5db2b04c_52_flash_fwd_hdim64_bf16_paged_split_softcapall_sm80_cu_49158569_33734cuda3std3__419piecewise_constructE,@object
	.size		_ZN88_INTERNAL_5db2b04c_52_flash_fwd_hdim64_bf16_paged_split_softcapall_sm80_cu_49158569_33734cuda3std3__419piecewise_constructE,(_ZN88_INTERNAL_5db2b04c_52_flash_fwd_hdim64_bf16_paged_split_softcapall_sm80_cu_49158569_33734cuda3std3__45__cpo4cendE - _ZN88_INTERNAL_5db2b04c_52_flash_fwd_hdim64_bf16_paged_split_softcapall_sm80_cu_49158569_33734cuda3std3__419piecewise_constructE)
_ZN88_INTERNAL_5db2b04c_52_flash_fwd_hdim64_bf16_paged_split_softcapall_sm80_cu_49158569_33734cuda3std3__419piecewise_constructE:
	.zero		1
	.type		_ZN88_INTERNAL_5db2b04c_52_flash_fwd_hdim64_bf16_paged_split_softcapall_sm80_cu_49158569_33734cuda3std3__45__cpo4cendE,@object
	.size		_ZN88_INTERNAL_5db2b04c_52_flash_fwd_hdim64_bf16_paged_split_softcapall_sm80_cu_49158569_33734cuda3std3__45__cpo4cendE,(_ZN88_INTERNAL_5db2b04c_52_flash_fwd_hdim64_bf16_paged_split_softcapall_sm80_cu_49158569_33734cuda3std6ranges3__45__cpo4swapE - _ZN88_INTERNAL_5db2b04c_52_flash_fwd_hdim64_bf16_paged_split_softcapall_sm80_cu_49158569_33734cuda3std3__45__cpo4cendE)
_ZN88_INTERNAL_5db2b04c_52_flash_fwd_hdim64_bf16_paged_split_softcapall_sm80_cu_49158569_33734cuda3std3__45__cpo4cendE:
	.zero		1
	.type		_ZN88_INTERNAL_5db2b04c_52_flash_fwd_hdim64_bf16_paged_split_softcapall_sm80_cu_49158569_33734cuda3std6ranges3__45__cpo4swapE,@object
	.size		_ZN88_INTERNAL_5db2b04c_52_flash_fwd_hdim64_bf16_paged_split_softcapall_sm80_cu_49158569_33734cuda3std6ranges3__45__cpo4swapE,(.L_7 - _ZN88_INTERNAL_5db2b04c_52_flash_fwd_hdim64_bf16_paged_split_softcapall_sm80_cu_49158569_33734cuda3std6ranges3__45__cpo4swapE)
_ZN88_INTERNAL_5db2b04c_52_flash_fwd_hdim64_bf16_paged_split_softcapall_sm80_cu_49158569_33734cuda3std6ranges3__45__cpo4swapE:
	.zero		1
.L_7:


//--------------------- .nv.constant0._ZN7cutlass13device_kernelIN5flash19enable_sm80_to_sm89INS1_16FlashAttnFwdSm80INS1_25CollectiveMainloopFwdSm80ILi4ELi1ELb0EN4cute5tupleIJNS5_1CILi128EEENS7_ILi112EEENS7_ILi64EEEEEELi64ENS_10bfloat16_tEfNS_4arch4Sm80ELb0ELb0ELb1ELb0ELb1ELb0ELb1ELb1EEENS1_21CollectiveEpilogueFwdINS6_IJS8_SA_S9_EEENS6_IJNS7_ILi1EEESI_SI_EEESC_SE_Li128ELb0ELb1ELb1ELb0EEENS1_19SingleTileSchedulerILb0ELb1ELb1ELi128EEEEEEEEEvNT_6ParamsE --------------------------
	.section	.nv.constant0._ZN7cutlass13device_kernelIN5flash19enable_sm80_to_sm89INS1_16FlashAttnFwdSm80INS1_25CollectiveMainloopFwdSm80ILi4ELi1ELb0EN4cute5tupleIJNS5_1CILi128EEENS7_ILi112EEENS7_ILi64EEEEEELi64ENS_10bfloat16_tEfNS_4arch4Sm80ELb0ELb0ELb1ELb0ELb1ELb0ELb1ELb1EEENS1_21CollectiveEpilogueFwdINS6_IJS8_SA_S9_EEENS6_IJNS7_ILi1EEESI_SI_EEESC_SE_Li128ELb0ELb1ELb1ELb0EEENS1_19SingleTileSchedulerILb0ELb1ELb1ELi128EEEEEEEEEvNT_6ParamsE,"a",@progbits
	.sectionflags	@""
	.align	4
.nv.constant0._ZN7cutlass13device_kernelIN5flash19enable_sm80_to_sm89INS1_16FlashAttnFwdSm80INS1_25CollectiveMainloopFwdSm80ILi4ELi1ELb0EN4cute5tupleIJNS5_1CILi128EEENS7_ILi112EEENS7_ILi64EEEEEELi64ENS_10bfloat16_tEfNS_4arch4Sm80ELb0ELb0ELb1ELb0ELb1ELb0ELb1ELb1EEENS1_21CollectiveEpilogueFwdINS6_IJS8_SA_S9_EEENS6_IJNS7_ILi1EEESI_SI_EEESC_SE_Li128ELb0ELb1ELb1ELb0EEENS1_19SingleTileSchedulerILb0ELb1ELb1ELi128EEEEEEEEEvNT_6ParamsE:
	.zero		1944


//--------------------- .nv.constant0._ZN7cutlass13device_kernelIN5flash19enable_sm80_to_sm89INS1_16FlashAttnFwdSm80INS1_25CollectiveMainloopFwdSm80ILi4ELi1ELb0EN4cute5tupleIJNS5_1CILi128EEENS7_ILi80EEENS7_ILi64EEEEEELi64ENS_10bfloat16_tEfNS_4arch4Sm80ELb0ELb0ELb1ELb1ELb1ELb0ELb1ELb1EEENS1_21CollectiveEpilogueFwdINS6_IJS8_SA_S9_EEENS6_IJNS7_ILi1EEESI_SI_EEESC_SE_Li128ELb1ELb1ELb1ELb0EEENS1_36VarlenDynamicPersistentTileSchedulerILi128ELi80ELi128ELi128ELb1ELb1ELb0ELb0ELb1ELb1EEEEEEEEEvNT_6ParamsE --------------------------
	.section	.nv.constant0._ZN7cutlass13device_kernelIN5flash19enable_sm80_to_sm89INS1_16FlashAttnFwdSm80INS1_25CollectiveMainloopFwdSm80ILi4ELi1ELb0EN4cute5tupleIJNS5_1CILi128EEENS7_ILi80EEENS7_ILi64EEEEEELi64ENS_10bfloat16_tEfNS_4arch4Sm80ELb0ELb0ELb1ELb1ELb1ELb0ELb1ELb1EEENS1_21CollectiveEpilogueFwdINS6_IJS8_SA_S9_EEENS6_IJNS7_ILi1EEESI_SI_EEESC_SE_Li128ELb1ELb1ELb1ELb0EEENS1_36VarlenDynamicPersistentTileSchedulerILi128ELi80ELi128ELi128ELb1ELb1ELb0ELb0ELb1ELb1EEEEEEEEEvNT_6ParamsE,"a",@progbits
	.sectionflags	@""
	.align	4
.nv.constant0._ZN7cutlass13device_kernelIN5flash19enable_sm80_to_sm89INS1_16FlashAttnFwdSm80INS1_25CollectiveMainloopFwdSm80ILi4ELi1ELb0EN4cute5tupleIJNS5_1CILi128EEENS7_ILi80EEENS7_ILi64EEEEEELi64ENS_10bfloat16_tEfNS_4arch4Sm80ELb0ELb0ELb1ELb1ELb1ELb0ELb1ELb1EEENS1_21CollectiveEpilogueFwdINS6_IJS8_SA_S9_EEENS6_IJNS7_ILi1EEESI_SI_EEESC_SE_Li128ELb1ELb1ELb1ELb0EEENS1_36VarlenDynamicPersistentTileSchedulerILi128ELi80ELi128ELi128ELb1ELb1ELb0ELb0ELb1ELb1EEEEEEEEEvNT_6ParamsE:
	.zero		1976


//--------------------- .nv.constant0._ZN7cutlass13device_kernelIN5flash19enable_sm80_to_sm89INS1_16FlashAttnFwdSm80INS1_25CollectiveMainloopFwdSm80ILi4ELi1ELb0EN4cute5tupleIJNS5_1CILi128EEENS7_ILi80EEENS7_ILi64EEEEEELi64ENS_10bfloat16_tEfNS_4arch4Sm80ELb0ELb0ELb1ELb1ELb1ELb1ELb1ELb1EEENS1_21CollectiveEpilogueFwdINS6_IJS8_SA_S9_EEENS6_IJNS7_ILi1EEESI_SI_EEESC_SE_Li128ELb1ELb1ELb1ELb0EEENS1_36VarlenDynamicPersistentTileSchedulerILi128ELi80ELi128ELi128ELb1ELb1ELb0ELb0ELb1ELb1EEEEEEEEEvNT_6ParamsE --------------------------
	.section	.nv.constant0._ZN7cutlass13device_kernelIN5flash19enable_sm80_to_sm89INS1_16FlashAttnFwdSm80INS1_25CollectiveMainloopFwdSm80ILi4ELi1ELb0EN4cute5tupleIJNS5_1CILi128EEENS7_ILi80EEENS7_ILi64EEEEEELi64ENS_10bfloat16_tEfNS_4arch4Sm80ELb0ELb0ELb1ELb1ELb1ELb1ELb1ELb1EEENS1_21CollectiveEpilogueFwdINS6_IJS8_SA_S9_EEENS6_IJNS7_ILi1EEESI_SI_EEESC_SE_Li128ELb1ELb1ELb1ELb0EEENS1_36VarlenDynamicPersistentTileSchedulerILi128ELi80ELi128ELi128ELb1ELb1ELb0ELb0ELb1ELb1EEEEEEEEEvNT_6ParamsE,"a",@progbits
	.sectionflags	@""
	.align	4
.nv.constant0._ZN7cutlass13device_kernelIN5flash19enable_sm80_to_sm89INS1_16FlashAttnFwdSm80INS1_25CollectiveMainloopFwdSm80ILi4ELi1ELb0EN4cute5tupleIJNS5_1CILi128EEENS7_ILi80EEENS7_ILi64EEEEEELi64ENS_10bfloat16_tEfNS_4arch4Sm80ELb0ELb0ELb1ELb1ELb1ELb1ELb1ELb1EEENS1_21CollectiveEpilogueFwdINS6_IJS8_SA_S9_EEENS6_IJNS7_ILi1EEESI_SI_EEESC_SE_Li128ELb1ELb1ELb1ELb0EEENS1_36VarlenDynamicPersistentTileSchedulerILi128ELi80ELi128ELi128ELb1ELb1ELb0ELb0ELb1ELb1EEEEEEEEEvNT_6ParamsE:
	.zero		1976


//--------------------- .nv.constant0._ZN7cutlass13device_kernelIN5flash19enable_sm80_to_sm89INS1_16FlashAttnFwdSm80INS1_25CollectiveMainloopFwdSm80ILi4ELi1ELb0EN4cute5tupleIJNS5_1CILi128EEENS7_ILi96EEENS7_ILi64EEEEEELi64ENS_10bfloat16_tEfNS_4arch4Sm80ELb0ELb1ELb1ELb0ELb1ELb0ELb1ELb1EEENS1_21CollectiveEpilogueFwdINS6_IJS8_SA_S9_EEENS6_IJNS7_ILi1EEESI_SI_EEESC_SE_Li128ELb0ELb1ELb1ELb0EEENS1_19SingleTileSchedulerILb0ELb1ELb1ELi128EEEEEEEEEvNT_6ParamsE --------------------------
	.section	.nv.constant0._ZN7cutlass13device_kernelIN5flash19enable_sm80_to_sm89INS1_16FlashAttnFwdSm80INS1_25CollectiveMainloopFwdSm80ILi4ELi1ELb0EN4cute5tupleIJNS5_1CILi128EEENS7_ILi96EEENS7_ILi64EEEEEELi64ENS_10bfloat16_tEfNS_4arch4Sm80ELb0ELb1ELb1ELb0ELb1ELb0ELb1ELb1EEENS1_21CollectiveEpilogueFwdINS6_IJS8_SA_S9_EEENS6_IJNS7_ILi1EEESI_SI_EEESC_SE_Li128ELb0ELb1ELb1ELb0EEENS1_19SingleTileSchedulerILb0ELb1ELb1ELi128EEEEEEEEEvNT_6ParamsE,"a",@progbits
	.sectionflags	@""
	.align	4
.nv.constant0._ZN7cutlass13device_kernelIN5flash19enable_sm80_to_sm89INS1_16FlashAttnFwdSm80INS1_25CollectiveMainloopFwdSm80ILi4ELi1ELb0EN4cute5tupleIJNS5_1CILi128EEENS7_ILi96EEENS7_ILi64EEEEEELi64ENS_10bfloat16_tEfNS_4arch4Sm80ELb0ELb1ELb1ELb0ELb1ELb0ELb1ELb1EEENS1_21CollectiveEpilogueFwdINS6_IJS8_SA_S9_EEENS6_IJNS7_ILi1EEESI_SI_EEESC_SE_Li128ELb0ELb1ELb1ELb0EEENS1_19SingleTileSchedulerILb0ELb1ELb1ELi128EEEEEEEEEvNT_6ParamsE:
	.zero		1944


//--------------------- .nv.constant0._ZN7cutlass13device_kernelIN5flash19enable_sm80_to_sm89INS1_16FlashAttnFwdSm80INS1_25CollectiveMainloopFwdSm80ILi4ELi1ELb0EN4cute5tupleIJNS5_1CILi128EEENS7_ILi80EEENS7_ILi64EEEEEELi64ENS_10bfloat16_tEfNS_4arch4Sm80ELb0ELb1ELb1ELb1ELb1ELb0ELb1ELb1EEENS1_21CollectiveEpilogueFwdINS6_IJS8_SA_S9_EEENS6_IJNS7_ILi1EEESI_SI_EEESC_SE_Li128ELb1ELb1ELb1ELb0EEENS1_36VarlenDynamicPersistentTileSchedulerILi128ELi80ELi128ELi128ELb1ELb1ELb0ELb1ELb0ELb1EEEEEEEEEvNT_6ParamsE --------------------------
	.section	.nv.constant0._ZN7cutlass13device_kernelIN5flash19enable_sm80_to_sm89INS1_16FlashAttnFwdSm80INS1_25CollectiveMainloopFwdSm80ILi4ELi1ELb0EN4cute5tupleIJNS5_1CILi128EEENS7_ILi80EEENS7_ILi64EEEEEELi64ENS_10bfloat16_tEfNS_4arch4Sm80ELb0ELb1ELb1ELb1ELb1ELb0ELb1ELb1EEENS1_21CollectiveEpilogueFwdINS6_IJS8_SA_S9_EEENS6_IJNS7_ILi1EEESI_SI_EEESC_SE_Li128ELb1ELb1ELb1ELb0EEENS1_36VarlenDynamicPersistentTileSchedulerILi128ELi80ELi128ELi128ELb1ELb1ELb0ELb1ELb0ELb1EEEEEEEEEvNT_6ParamsE,"a",@progbits
	.sectionflags	@""
	.align	4
.nv.constant0._ZN7cutlass13device_kernelIN5flash19enable_sm80_to_sm89INS1_16FlashAttnFwdSm80INS1_25CollectiveMainloopFwdSm80ILi4ELi1ELb0EN4cute5tupleIJNS5_1CILi128EEENS7_ILi80EEENS7_ILi64EEEEEELi64ENS_10bfloat16_tEfNS_4arch4Sm80ELb0ELb1ELb1ELb1ELb1ELb0ELb1ELb1EEENS1_21CollectiveEpilogueFwdINS6_IJS8_SA_S9_EEENS6_IJNS7_ILi1EEESI_SI_EEESC_SE_Li128ELb1ELb1ELb1ELb0EEENS1_36VarlenDynamicPersistentTileSchedulerILi128ELi80ELi128ELi128ELb1ELb1ELb0ELb1ELb0ELb1EEEEEEEEEvNT_6ParamsE:
	.zero		1976


//--------------------- .nv.constant0._ZN7cutlass13device_kernelIN5flash19enable_sm80_to_sm89INS1_16FlashAttnFwdSm80INS1_25CollectiveMainloopFwdSm80ILi4ELi1ELb0EN4cute5tupleIJNS5_1CILi128EEENS7_ILi80EEENS7_ILi64EEEEEELi64ENS_10bfloat16_tEfNS_4arch4Sm80ELb0ELb1ELb1ELb1ELb1ELb1ELb1ELb1EEENS1_21CollectiveEpilogueFwdINS6_IJS8_SA_S9_EEENS6_IJNS7_ILi1EEESI_SI_EEESC_SE_Li128ELb1ELb1ELb1ELb0EEENS1_36VarlenDynamicPersistentTileSchedulerILi128ELi80ELi128ELi128ELb1ELb1ELb0ELb1ELb0ELb1EEEEEEEEEvNT_6ParamsE --------------------------
	.section	.nv.constant0._ZN7cutlass13device_kernelIN5flash19enable_sm80_to_sm89INS1_16FlashAttnFwdSm80INS1_25CollectiveMainloopFwdSm80ILi4ELi1ELb0EN4cute5tupleIJNS5_1CILi128EEENS7_ILi80EEENS7_ILi64EEEEEELi64ENS_10bfloat16_tEfNS_4arch4Sm80ELb0ELb1ELb1ELb1ELb1ELb1ELb1ELb1EEENS1_21CollectiveEpilogueFwdINS6_IJS8_SA_S9_EEENS6_IJNS7_ILi1EEESI_SI_EEESC_SE_Li128ELb1ELb1ELb1ELb0EEENS1_36VarlenDynamicPersistentTileSchedulerILi128ELi80ELi128ELi128ELb1ELb1ELb0ELb1ELb0ELb1EEEEEEEEEvNT_6ParamsE,"a",@progbits
	.sectionflags	@""
	.align	4
.nv.constant0._ZN7cutlass13device_kernelIN5flash19enable_sm80_to_sm89INS1_16FlashAttnFwdSm80INS1_25CollectiveMainloopFwdSm80ILi4ELi1ELb0EN4cute5tupleIJNS5_1CILi128EEENS7_ILi80EEENS7_ILi64EEEEEELi64ENS_10bfloat16_tEfNS_4arch4Sm80ELb0ELb1ELb1ELb1ELb1ELb1ELb1ELb1EEENS1_21CollectiveEpilogueFwdINS6_IJS8_SA_S9_EEENS6_IJNS7_ILi1EEESI_SI_EEESC_SE_Li128ELb1ELb1ELb1ELb0EEENS1_36VarlenDynamicPersistentTileSchedulerILi128ELi80ELi128ELi128ELb1ELb1ELb0ELb1ELb0ELb1EEEEEEEEEvNT_6ParamsE:
	.zero		1976


//--------------------- .nv.constant0._ZN7cutlass13device_kernelIN5flash19enable_sm80_to_sm89INS1_16FlashAttnFwdSm80INS1_25CollectiveMainloopFwdSm80ILi4ELi1ELb0EN4cute5tupleIJNS5_1CILi128EEENS7_ILi112EEENS7_ILi64EEEEEELi64ENS_10bfloat16_tEfNS_4arch4Sm80ELb1ELb0ELb1ELb0ELb1ELb0ELb1ELb1EEENS1_21CollectiveEpilogueFwdINS6_IJS8_SA_S9_EEENS6_IJNS7_ILi1EEESI_SI_EEESC_SE_Li128ELb0ELb1ELb1ELb0EEENS1_30DynamicPersistentTileSchedulerILi128ELi128ELb1ELb1ELb0EEEEEEEEEvNT_6ParamsE --------------------------
	.section	.nv.constant0._ZN7cutlass13device_kernelIN5flash19enable_sm80_to_sm89INS1_16FlashAttnFwdSm80INS1_25CollectiveMainloopFwdSm80ILi4ELi1ELb0EN4cute5tupleIJNS5_1CILi128EEENS7_ILi112EEENS7_ILi64EEEEEELi64ENS_10bfloat16_tEfNS_4arch4Sm80ELb1ELb0ELb1ELb0ELb1ELb0ELb1ELb1EEENS1_21CollectiveEpilogueFwdINS6_IJS8_SA_S9_EEENS6_IJNS7_ILi1EEESI_SI_EEESC_SE_Li128ELb0ELb1ELb1ELb0EEENS1_30DynamicPersistentTileSchedulerILi128ELi128ELb1ELb1ELb0EEEEEEEEEvNT_6ParamsE,"a",@progbits
	.sectionflags	@""
	.align	4
.nv.constant0._ZN7cutlass13device_kernelIN5flash19enable_sm80_to_sm89INS1_16FlashAttnFwdSm80INS1_25CollectiveMainloopFwdSm80ILi4ELi1ELb0EN4cute5tupleIJNS5_1CILi128EEENS7_ILi112EEENS7_ILi64EEEEEELi64ENS_10bfloat16_tEfNS_4arch4Sm80ELb1ELb0ELb1ELb0ELb1ELb0ELb1ELb1EEENS1_21CollectiveEpilogueFwdINS6_IJS8_SA_S9_EEENS6_IJNS7_ILi1EEESI_SI_EEESC_SE_Li128ELb0ELb1ELb1ELb0EEENS1_30DynamicPersistentTileSchedulerILi128ELi128ELb1ELb1ELb0EEEEEEEEEvNT_6ParamsE:
	.zero		1960


//--------------------- .nv.constant0._ZN7cutlass13device_kernelIN5flash19enable_sm80_to_sm89INS1_16FlashAttnFwdSm80INS1_25CollectiveMainloopFwdSm80ILi4ELi1ELb0EN4cute5tupleIJNS5_1CILi128EEENS7_ILi80EEENS7_ILi64EEEEEELi64ENS_10bfloat16_tEfNS_4arch4Sm80ELb1ELb0ELb1ELb1ELb1ELb0ELb1ELb1EEENS1_21CollectiveEpilogueFwdINS6_IJS8_SA_S9_EEENS6_IJNS7_ILi1EEESI_SI_EEESC_SE_Li128ELb1ELb1ELb1ELb0EEENS1_36VarlenDynamicPersistentTileSchedulerILi128ELi80ELi128ELi128ELb1ELb1ELb0ELb1ELb1ELb1EEEEEEEEEvNT_6ParamsE --------------------------
	.section	.nv.constant0._ZN7cutlass13device_kernelIN5flash19enable_sm80_to_sm89INS1_16FlashAttnFwdSm80INS1_25CollectiveMainloopFwdSm80ILi4ELi1ELb0EN4cute5tupleIJNS5_1CILi128EEENS7_ILi80EEENS7_ILi64EEEEEELi64ENS_10bfloat16_tEfNS_4arch4Sm80ELb1ELb0ELb1ELb1ELb1ELb0ELb1ELb1EEENS1_21CollectiveEpilogueFwdINS6_IJS8_SA_S9_EEENS6_IJNS7_ILi1EEESI_SI_EEESC_SE_Li128ELb1ELb1ELb1ELb0EEENS1_36VarlenDynamicPersistentTileSchedulerILi128ELi80ELi128ELi128ELb1ELb1ELb0ELb1ELb1ELb1EEEEEEEEEvNT_6ParamsE,"a",@progbits
	.sectionflags	@""
	.align	4
.nv.constant0._ZN7cutlass13device_kernelIN5flash19enable_sm80_to_sm89INS1_16FlashAttnFwdSm80INS1_25CollectiveMainloopFwdSm80ILi4ELi1ELb0EN4cute5tupleIJNS5_1CILi128EEENS7_ILi80EEENS7_ILi64EEEEEELi64ENS_10bfloat16_tEfNS_4arch4Sm80ELb1ELb0ELb1ELb1ELb1ELb0ELb1ELb1EEENS1_21CollectiveEpilogueFwdINS6_IJS8_SA_S9_EEENS6_IJNS7_ILi1EEESI_SI_EEESC_SE_Li128ELb1ELb1ELb1ELb0EEENS1_36VarlenDynamicPersistentTileSchedulerILi128ELi80ELi128ELi128ELb1ELb1ELb0ELb1ELb1ELb1EEEEEEEEEvNT_6ParamsE:
	.zero		1976


//--------------------- .nv.constant0._ZN7cutlass13device_kernelIN5flash19enable_sm80_to_sm89INS1_16FlashAttnFwdSm80INS1_25CollectiveMainloopFwdSm80ILi4ELi1ELb0EN4cute5tupleIJNS5_1CILi128EEENS7_ILi80EEENS7_ILi64EEEEEELi64ENS_10bfloat16_tEfNS_4arch4Sm80ELb1ELb0ELb1ELb1ELb1ELb1ELb1ELb1EEENS1_21CollectiveEpilogueFwdINS6_IJS8_SA_S9_EEENS6_IJNS7_ILi1EEESI_SI_EEESC_SE_Li128ELb1ELb1ELb1ELb0EEENS1_36VarlenDynamicPersistentTileSchedulerILi128ELi80ELi128ELi128ELb1ELb1ELb0ELb1ELb1ELb1EEEEEEEEEvNT_6ParamsE --------------------------
	.section	.nv.constant0._ZN7cutlass13device_kernelIN5flash19enable_sm80_to_sm89INS1_16FlashAttnFwdSm80INS1_25CollectiveMainloopFwdSm80ILi4ELi1ELb0EN4cute5tupleIJNS5_1CILi128EEENS7_ILi80EEENS7_ILi64EEEEEELi64ENS_10bfloat16_tEfNS_4arch4Sm80ELb1ELb0ELb1ELb1ELb1ELb1ELb1ELb1EEENS1_21CollectiveEpilogueFwdINS6_IJS8_SA_S9_EEENS6_IJNS7_ILi1EEESI_SI_EEESC_SE_Li128ELb1ELb1ELb1ELb0EEENS1_36VarlenDynamicPersistentTileSchedulerILi128ELi80ELi128ELi128ELb1ELb1ELb0ELb1ELb1ELb1EEEEEEEEEvNT_6ParamsE,"a",@progbits
	.sectionflags	@""
	.align	4
.nv.constant0._ZN7cutlass13device_kernelIN5flash19enable_sm80_to_sm89INS1_16FlashAttnFwdSm80INS1_25CollectiveMainloopFwdSm80ILi4ELi1ELb0EN4cute5tupleIJNS5_1CILi128EEENS7_ILi80EEENS7_ILi64EEEEEELi64ENS_10bfloat16_tEfNS_4arch4Sm80ELb1ELb0ELb1ELb1ELb1ELb1ELb1ELb1EEENS1_21CollectiveEpilogueFwdINS6_IJS8_SA_S9_EEENS6_IJNS7_ILi1EEESI_SI_EEESC_SE_Li128ELb1ELb1ELb1ELb0EEENS1_36VarlenDynamicPersistentTileSchedulerILi128ELi80ELi128ELi128ELb1ELb1ELb0ELb1ELb1ELb1EEEEEEEEEvNT_6ParamsE:
	.zero		1976


//--------------------- .nv.constant0._ZN7cutlass13device_kernelIN5flash19enable_sm80_to_sm89INS1_16FlashAttnFwdSm80INS1_25CollectiveMainloopFwdSm80ILi4ELi1ELb0EN4cute5tupleIJNS5_1CILi128EEENS7_ILi112EEENS7_ILi64EEEEEELi64ENS_10bfloat16_tEfNS_4arch4Sm80ELb0ELb0ELb0ELb0ELb1ELb0ELb1ELb1EEENS1_21CollectiveEpilogueFwdINS6_IJS8_SA_S9_EEENS6_IJNS7_ILi1EEESI_SI_EEESC_SE_Li128ELb0ELb1ELb1ELb0EEENS1_19SingleTileSchedulerILb0ELb1ELb1ELi128EEEEEEEEEvNT_6ParamsE --------------------------
	.section	.nv.constant0._ZN7cutlass13device_kernelIN5flash19enable_sm80_to_sm89INS1_16FlashAttnFwdSm80INS1_25CollectiveMainloopFwdSm80ILi4ELi1ELb0EN4cute5tupleIJNS5_1CILi128EEENS7_ILi112EEENS7_ILi64EEEEEELi64ENS_10bfloat16_tEfNS_4arch4Sm80ELb0ELb0ELb0ELb0ELb1ELb0ELb1ELb1EEENS1_21CollectiveEpilogueFwdINS6_IJS8_SA_S9_EEENS6_IJNS7_ILi1EEESI_SI_EEESC_SE_Li128ELb0ELb1ELb1ELb0EEENS1_19SingleTileSchedulerILb0ELb1ELb1ELi128EEEEEEEEEvNT_6ParamsE,"a",@progbits
	.sectionflags	@""
	.align	4
.nv.constant0._ZN7cutlass13device_kernelIN5flash19enable_sm80_to_sm89INS1_16FlashAttnFwdSm80INS1_25CollectiveMainloopFwdSm80ILi4ELi1ELb0EN4cute5tupleIJNS5_1CILi128EEENS7_ILi112EEENS7_ILi64EEEEEELi64ENS_10bfloat16_tEfNS_4arch4Sm80ELb0ELb0ELb0ELb0ELb1ELb0ELb1ELb1EEENS1_21CollectiveEpilogueFwdINS6_IJS8_SA_S9_EEENS6_IJNS7_ILi1EEESI_SI_EEESC_SE_Li128ELb0ELb1ELb1ELb0EEENS1_19SingleTileSchedulerILb0ELb1ELb1ELi128EEEEEEEEEvNT_6ParamsE:
	.zero		1944


//--------------------- .nv.constant0._ZN7cutlass13device_kernelIN5flash19enable_sm80_to_sm89INS1_16FlashAttnFwdSm80INS1_25CollectiveMainloopFwdSm80ILi4ELi1ELb0EN4cute5tupleIJNS5_1CILi128EEENS7_ILi80EEENS7_ILi64EEEEEELi64ENS_10bfloat16_tEfNS_4arch4Sm80ELb0ELb0ELb0ELb1ELb1ELb0ELb1ELb1EEENS1_21CollectiveEpilogueFwdINS6_IJS8_SA_S9_EEENS6_IJNS7_ILi1EEESI_SI_EEESC_SE_Li128ELb1ELb1ELb1ELb0EEENS1_36VarlenDynamicPersistentTileSchedulerILi128ELi80ELi128ELi128ELb1ELb1ELb0ELb0ELb1ELb1EEEEEEEEEvNT_6ParamsE --------------------------
	.section	.nv.constant0._ZN7cutlass13device_kernelIN5flash19enable_sm80_to_sm89INS1_16FlashAttnFwdSm80INS1_25CollectiveMainloopFwdSm80ILi4ELi1ELb0EN4cute5tupleIJNS5_1CILi128EEENS7_ILi80EEENS7_ILi64EEEEEELi64ENS_10bfloat16_tEfNS_4arch4Sm80ELb0ELb0ELb0ELb1ELb1ELb0ELb1ELb1EEENS1_21CollectiveEpilogueFwdINS6_IJS8_SA_S9_EEENS6_IJNS7_ILi1EEESI_SI_EEESC_SE_Li128ELb1ELb1ELb1ELb0EEENS1_36VarlenDynamicPersistentTileSchedulerILi128ELi80ELi128ELi128ELb1ELb1ELb0ELb0ELb1ELb1EEEEEEEEEvNT_6ParamsE,"a",@progbits
	.sectionflags	@""
	.align	4
.nv.constant0._ZN7cutlass13device_kernelIN5flash19enable_sm80_to_sm89INS1_16FlashAttnFwdSm80INS1_25CollectiveMainloopFwdSm80ILi4ELi1ELb0EN4cute5tupleIJNS5_1CILi128EEENS7_ILi80EEENS7_ILi64EEEEEELi64ENS_10bfloat16_tEfNS_4arch4Sm80ELb0ELb0ELb0ELb1ELb1ELb0ELb1ELb1EEENS1_21CollectiveEpilogueFwdINS6_IJS8_SA_S9_EEENS6_IJNS7_ILi1EEESI_SI_EEESC_SE_Li128ELb1ELb1ELb1ELb0EEENS1_36VarlenDynamicPersistentTileSchedulerILi128ELi80ELi128ELi128ELb1ELb1ELb0ELb0ELb1ELb1EEEEEEEEEvNT_6ParamsE:
	.zero		1976


//--------------------- .nv.constant0._ZN7cutlass13device_kernelIN5flash19enable_sm80_to_sm89INS1_16FlashAttnFwdSm80INS1_25CollectiveMainloopFwdSm80ILi4ELi1ELb0EN4cute5tupleIJNS5_1CILi128EEENS7_ILi80EEENS7_ILi64EEEEEELi64ENS_10bfloat16_tEfNS_4arch4Sm80ELb0ELb0ELb0ELb1ELb1ELb1ELb1ELb1EEENS1_21CollectiveEpilogueFwdINS6_IJS8_SA_S9_EEENS6_IJNS7_ILi1EEESI_SI_EEESC_SE_Li128ELb1ELb1ELb1ELb0EEENS1_36VarlenDynamicPersistentTileSchedulerILi128ELi80ELi128ELi128ELb1ELb1ELb0ELb0ELb1ELb1EEEEEEEEEvNT_6ParamsE --------------------------
	.section	.nv.constant0._ZN7cutlass13device_kernelIN5flash19enable_sm80_to_sm89INS1_16FlashAttnFwdSm80INS1_25CollectiveMainloopFwdSm80ILi4ELi1ELb0EN4cute5tupleIJNS5_1CILi128EEENS7_ILi80EEENS7_ILi64EEEEEELi64ENS_10bfloat16_tEfNS_4arch4Sm80ELb0ELb0ELb0ELb1ELb1ELb1ELb1ELb1EEENS1_21CollectiveEpilogueFwdINS6_IJS8_SA_S9_EEENS6_IJNS7_ILi1EEESI_SI_EEESC_SE_Li128ELb1ELb1ELb1ELb0EEENS1_36VarlenDynamicPersistentTileSchedulerILi128ELi80ELi128ELi128ELb1ELb1ELb0ELb0ELb1ELb1EEEEEEEEEvNT_6ParamsE,"a",@progbits
	.sectionflags	@""
	.align	4
.nv.constant0._ZN7cutlass13device_kernelIN5flash19enable_sm80_to_sm89INS1_16FlashAttnFwdSm80INS1_25CollectiveMainloopFwdSm80ILi4ELi1ELb0EN4cute5tupleIJNS5_1CILi128EEENS7_ILi80EEENS7_ILi64EEEEEELi64ENS_10bfloat16_tEfNS_4arch4Sm80ELb0ELb0ELb0ELb1ELb1ELb1ELb1ELb1EEENS1_21CollectiveEpilogueFwdINS6_IJS8_SA_S9_EEENS6_IJNS7_ILi1EEESI_SI_EEESC_SE_Li128ELb1ELb1ELb1ELb0EEENS1_36VarlenDynamicPersistentTileSchedulerILi128ELi80ELi128ELi128ELb1ELb1ELb0ELb0ELb1ELb1EEEEEEEEEvNT_6ParamsE:
	.zero		1976


//--------------------- .nv.constant0._ZN7cutlass13device_kernelIN5flash19enable_sm80_to_sm89INS1_16FlashAttnFwdSm80INS1_25CollectiveMainloopFwdSm80ILi4ELi1ELb0EN4cute5tupleIJNS5_1CILi128EEENS7_ILi96EEENS7_ILi64EEEEEELi64ENS_10bfloat16_tEfNS_4arch4Sm80ELb0ELb1ELb0ELb0ELb1ELb0ELb1ELb1EEENS1_21CollectiveEpilogueFwdINS6_IJS8_SA_S9_EEENS6_IJNS7_ILi1EEESI_SI_EEESC_SE_Li128ELb0ELb1ELb1ELb0EEENS1_19SingleTileSchedulerILb0ELb1ELb1ELi128EEEEEEEEEvNT_6ParamsE --------------------------
	.section	.nv.constant0._ZN7cutlass13device_kernelIN5flash19enable_sm80_to_sm89INS1_16FlashAttnFwdSm80INS1_25CollectiveMainloopFwdSm80ILi4ELi1ELb0EN4cute5tupleIJNS5_1CILi128EEENS7_ILi96EEENS7_ILi64EEEEEELi64ENS_10bfloat16_tEfNS_4arch4Sm80ELb0ELb1ELb0ELb0ELb1ELb0ELb1ELb1EEENS1_21CollectiveEpilogueFwdINS6_IJS8_SA_S9_EEENS6_IJNS7_ILi1EEESI_SI_EEESC_SE_Li128ELb0ELb1ELb1ELb0EEENS1_19SingleTileSchedulerILb0ELb1ELb1ELi128EEEEEEEEEvNT_6ParamsE,"a",@progbits
	.sectionflags	@""
	.align	4
.nv.constant0._ZN7cutlass13device_kernelIN5flash19enable_sm80_to_sm89INS1_16FlashAttnFwdSm80INS1_25CollectiveMainloopFwdSm80ILi4ELi1ELb0EN4cute5tupleIJNS5_1CILi128EEENS7_ILi96EEENS7_ILi64EEEEEELi64ENS_10bfloat16_tEfNS_4arch4Sm80ELb0ELb1ELb0ELb0ELb1ELb0ELb1ELb1EEENS1_21CollectiveEpilogueFwdINS6_IJS8_SA_S9_EEENS6_IJNS7_ILi1EEESI_SI_EEESC_SE_Li128ELb0ELb1ELb1ELb0EEENS1_19SingleTileSchedulerILb0ELb1ELb1ELi128EEEEEEEEEvNT_6ParamsE:
	.zero		1944


//--------------------- .nv.constant0._ZN7cutlass13device_kernelIN5flash19enable_sm80_to_sm89INS1_16FlashAttnFwdSm80INS1_25CollectiveMainloopFwdSm80ILi4ELi1ELb0EN4cute5tupleIJNS5_1CILi128EEENS7_ILi80EEENS7_ILi64EEEEEELi64ENS_10bfloat16_tEfNS_4arch4Sm80ELb0ELb1ELb0ELb1ELb1ELb0ELb1ELb1EEENS1_21CollectiveEpilogueFwdINS6_IJS8_SA_S9_EEENS6_IJNS7_ILi1EEESI_SI_EEESC_SE_Li128ELb1ELb1ELb1ELb0EEENS1_36VarlenDynamicPersistentTileSchedulerILi128ELi80ELi128ELi128ELb1ELb1ELb0ELb1ELb0ELb1EEEEEEEEEvNT_6ParamsE --------------------------
	.section	.nv.constant0._ZN7cutlass13device_kernelIN5flash19enable_sm80_to_sm89INS1_16FlashAttnFwdSm80INS1_25CollectiveMainloopFwdSm80ILi4ELi1ELb0EN4cute5tupleIJNS5_1CILi128EEENS7_ILi80EEENS7_ILi64EEEEEELi64ENS_10bfloat16_tEfNS_4arch4Sm80ELb0ELb1ELb0ELb1ELb1ELb0ELb1ELb1EEENS1_21CollectiveEpilogueFwdINS6_IJS8_SA_S9_EEENS6_IJNS7_ILi1EEESI_SI_EEESC_SE_Li128ELb1ELb1ELb1ELb0EEENS1_36VarlenDynamicPersistentTileSchedulerILi128ELi80ELi128ELi128ELb1ELb1ELb0ELb1ELb0ELb1EEEEEEEEEvNT_6ParamsE,"a",@progbits
	.sectionflags	@""
	.align	4
.nv.constant0._ZN7cutlass13device_kernelIN5flash19enable_sm80_to_sm89INS1_16FlashAttnFwdSm80INS1_25CollectiveMainloopFwdSm80ILi4ELi1ELb0EN4cute5tupleIJNS5_1CILi128EEENS7_ILi80EEENS7_ILi64EEEEEELi64ENS_10bfloat16_tEfNS_4arch4Sm80ELb0ELb1ELb0ELb1ELb1ELb0ELb1ELb1EEENS1_21CollectiveEpilogueFwdINS6_IJS8_SA_S9_EEENS6_IJNS7_ILi1EEESI_SI_EEESC_SE_Li128ELb1ELb1ELb1ELb0EEENS1_36VarlenDynamicPersistentTileSchedulerILi128ELi80ELi128ELi128ELb1ELb1ELb0ELb1ELb0ELb1EEEEEEEEEvNT_6ParamsE:
	.zero		1976


//--------------------- .nv.constant0._ZN7cutlass13device_kernelIN5flash19enable_sm80_to_sm89INS1_16FlashAttnFwdSm80INS1_25CollectiveMainloopFwdSm80ILi4ELi1ELb0EN4cute5tupleIJNS5_1CILi128EEENS7_ILi80EEENS7_ILi64EEEEEELi64ENS_10bfloat16_tEfNS_4arch4Sm80ELb0ELb1ELb0ELb1ELb1ELb1ELb1ELb1EEENS1_21CollectiveEpilogueFwdINS6_IJS8_SA_S9_EEENS6_IJNS7_ILi1EEESI_SI_EEESC_SE_Li128ELb1ELb1ELb1ELb0EEENS1_36VarlenDynamicPersistentTileSchedulerILi128ELi80ELi128ELi128ELb1ELb1ELb0ELb1ELb0ELb1EEEEEEEEEvNT_6ParamsE --------------------------
	.section	.nv.constant0._ZN7cutlass13device_kernelIN5flash19enable_sm80_to_sm89INS1_16FlashAttnFwdSm80INS1_25CollectiveMainloopFwdSm80ILi4ELi1ELb0EN4cute5tupleIJNS5_1CILi128EEENS7_ILi80EEENS7_ILi64EEEEEELi64ENS_10bfloat16_tEfNS_4arch4Sm80ELb0ELb1ELb0ELb1ELb1ELb1ELb1ELb1EEENS1_21CollectiveEpilogueFwdINS6_IJS8_SA_S9_EEENS6_IJNS7_ILi1EEESI_SI_EEESC_SE_Li128ELb1ELb1ELb1ELb0EEENS1_36VarlenDynamicPersistentTileSchedulerILi128ELi80ELi128ELi128ELb1ELb1ELb0ELb1ELb0ELb1EEEEEEEEEvNT_6ParamsE,"a",@progbits
	.sectionflags	@""
	.align	4
.nv.constant0._ZN7cutlass13device_kernelIN5flash19enable_sm80_to_sm89INS1_16FlashAttnFwdSm80INS1_25CollectiveMainloopFwdSm80ILi4ELi1ELb0EN4cute5tupleIJNS5_1CILi128EEENS7_ILi80EEENS7_ILi64EEEEEELi64ENS_10bfloat16_tEfNS_4arch4Sm80ELb0ELb1ELb0ELb1ELb1ELb1ELb1ELb1EEENS1_21CollectiveEpilogueFwdINS6_IJS8_SA_S9_EEENS6_IJNS7_ILi1EEESI_SI_EEESC_SE_Li128ELb1ELb1ELb1ELb0EEENS1_36VarlenDynamicPersistentTileSchedulerILi128ELi80ELi128ELi128ELb1ELb1ELb0ELb1ELb0ELb1EEEEEEEEEvNT_6ParamsE:
	.zero		1976


//--------------------- .nv.constant0._ZN7cutlass13device_kernelIN5flash19enable_sm80_to_sm89INS1_16FlashAttnFwdSm80INS1_25CollectiveMainloopFwdSm80ILi4ELi1ELb0EN4cute5tupleIJNS5_1CILi128EEENS7_ILi112EEENS7_ILi64EEEEEELi64ENS_10bfloat16_tEfNS_4arch4Sm80ELb1ELb0ELb0ELb0ELb1ELb0ELb1ELb1EEENS1_21CollectiveEpilogueFwdINS6_IJS8_SA_S9_EEENS6_IJNS7_ILi1EEESI_SI_EEESC_SE_Li128ELb0ELb1ELb1ELb0EEENS1_30DynamicPersistentTileSchedulerILi128ELi128ELb1ELb1ELb0EEEEEEEEEvNT_6ParamsE --------------------------
	.section	.nv.constant0._ZN7cutlass13device_kernelIN5flash19enable_sm80_to_sm89INS1_16FlashAttnFwdSm80INS1_25CollectiveMainloopFwdSm80ILi4ELi1ELb0EN4cute5tupleIJNS5_1CILi128EEENS7_ILi112EEENS7_ILi64EEEEEELi64ENS_10bfloat16_tEfNS_4arch4Sm80ELb1ELb0ELb0ELb0ELb1ELb0ELb1ELb1EEENS1_21CollectiveEpilogueFwdINS6_IJS8_SA_S9_EEENS6_IJNS7_ILi1EEESI_SI_EEESC_SE_Li128ELb0ELb1ELb1ELb0EEENS1_30DynamicPersistentTileSchedulerILi128ELi128ELb1ELb1ELb0EEEEEEEEEvNT_6ParamsE,"a",@progbits
	.sectionflags	@""
	.align	4
.nv.constant0._ZN7cutlass13device_kernelIN5flash19enable_sm80_to_sm89INS1_16FlashAttnFwdSm80INS1_25CollectiveMainloopFwdSm80ILi4ELi1ELb0EN4cute5tupleIJNS5_1CILi128EEENS7_ILi112EEENS7_ILi64EEEEEELi64ENS_10bfloat16_tEfNS_4arch4Sm80ELb1ELb0ELb0ELb0ELb1ELb0ELb1ELb1EEENS1_21CollectiveEpilogueFwdINS6_IJS8_SA_S9_EEENS6_IJNS7_ILi1EEESI_SI_EEESC_SE_Li128ELb0ELb1ELb1ELb0EEENS1_30DynamicPersistentTileSchedulerILi128ELi128ELb1ELb1ELb0EEEEEEEEEvNT_6ParamsE:
	.zero		1960


//--------------------- .nv.constant0._ZN7cutlass13device_kernelIN5flash19enable_sm80_to_sm89INS1_16FlashAttnFwdSm80INS1_25CollectiveMainloopFwdSm80ILi4ELi1ELb0EN4cute5tupleIJNS5_1CILi128EEENS7_ILi80EEENS7_ILi64EEEEEELi64ENS_10bfloat16_tEfNS_4arch4Sm80ELb1ELb0ELb0ELb1ELb1ELb0ELb1ELb1EEENS1_21CollectiveEpilogueFwdINS6_IJS8_SA_S9_EEENS6_IJNS7_ILi1EEESI_SI_EEESC_SE_Li128ELb1ELb1ELb1ELb0EEENS1_36VarlenDynamicPersistentTileSchedulerILi128ELi80ELi128ELi128ELb1ELb1ELb0ELb1ELb1ELb1EEEEEEEEEvNT_6ParamsE --------------------------
	.section	.nv.constant0._ZN7cutlass13device_kernelIN5flash19enable_sm80_to_sm89INS1_16FlashAttnFwdSm80INS1_25CollectiveMainloopFwdSm80ILi4ELi1ELb0EN4cute5tupleIJNS5_1CILi128EEENS7_ILi80EEENS7_ILi64EEEEEELi64ENS_10bfloat16_tEfNS_4arch4Sm80ELb1ELb0ELb0ELb1ELb1ELb0ELb1ELb1EEENS1_21CollectiveEpilogueFwdINS6_IJS8_SA_S9_EEENS6_IJNS7_ILi1EEESI_SI_EEESC_SE_Li128ELb1ELb1ELb1ELb0EEENS1_36VarlenDynamicPersistentTileSchedulerILi128ELi80ELi128ELi128ELb1ELb1ELb0ELb1ELb1ELb1EEEEEEEEEvNT_6ParamsE,"a",@progbits
	.sectionflags	@""
	.align	4
.nv.constant0._ZN7cutlass13device_kernelIN5flash19enable_sm80_to_sm89INS1_16FlashAttnFwdSm80INS1_25CollectiveMainloopFwdSm80ILi4ELi1ELb0EN4cute5tupleIJNS5_1CILi128EEENS7_ILi80EEENS7_ILi64EEEEEELi64ENS_10bfloat16_tEfNS_4arch4Sm80ELb1ELb0ELb0ELb1ELb1ELb0ELb1ELb1EEENS1_21CollectiveEpilogueFwdINS6_IJS8_SA_S9_EEENS6_IJNS7_ILi1EEESI_SI_EEESC_SE_Li128ELb1ELb1ELb1ELb0EEENS1_36VarlenDynamicPersistentTileSchedulerILi128ELi80ELi128ELi128ELb1ELb1ELb0ELb1ELb1ELb1EEEEEEEEEvNT_6ParamsE:
	.zero		1976


//--------------------- .nv.constant0._ZN7cutlass13device_kernelIN5flash19enable_sm80_to_sm89INS1_16FlashAttnFwdSm80INS1_25CollectiveMainloopFwdSm80ILi4ELi1ELb0EN4cute5tupleIJNS5_1CILi128EEENS7_ILi80EEENS7_ILi64EEEEEELi64ENS_10bfloat16_tEfNS_4arch4Sm80ELb1ELb0ELb0ELb1ELb1ELb1ELb1ELb1EEENS1_21CollectiveEpilogueFwdINS6_IJS8_SA_S9_EEENS6_IJNS7_ILi1EEESI_SI_EEESC_SE_Li128ELb1ELb1ELb1ELb0EEENS1_36VarlenDynamicPersistentTileSchedulerILi128ELi80ELi128ELi128ELb1ELb1ELb0ELb1ELb1ELb1EEEEEEEEEvNT_6ParamsE --------------------------
	.section	.nv.constant0._ZN7cutlass13device_kernelIN5flash19enable_sm80_to_sm89INS1_16FlashAttnFwdSm80INS1_25CollectiveMainloopFwdSm80ILi4ELi1ELb0EN4cute5tupleIJNS5_1CILi128EEENS7_ILi80EEENS7_ILi64EEEEEELi64ENS_10bfloat16_tEfNS_4arch4Sm80ELb1ELb0ELb0ELb1ELb1ELb1ELb1ELb1EEENS1_21CollectiveEpilogueFwdINS6_IJS8_SA_S9_EEENS6_IJNS7_ILi1EEESI_SI_EEESC_SE_Li128ELb1ELb1ELb1ELb0EEENS1_36VarlenDynamicPersistentTileSchedulerILi128ELi80ELi128ELi128ELb1ELb1ELb0ELb1ELb1ELb1EEEEEEEEEvNT_6ParamsE,"a",@progbits
	.sectionflags	@""
	.align	4
.nv.constant0._ZN7cutlass13device_kernelIN5flash19enable_sm80_to_sm89INS1_16FlashAttnFwdSm80INS1_25CollectiveMainloopFwdSm80ILi4ELi1ELb0EN4cute5tupleIJNS5_1CILi128EEENS7_ILi80EEENS7_ILi64EEEEEELi64ENS_10bfloat16_tEfNS_4arch4Sm80ELb1ELb0ELb0ELb1ELb1ELb1ELb1ELb1EEENS1_21CollectiveEpilogueFwdINS6_IJS8_SA_S9_EEENS6_IJNS7_ILi1EEESI_SI_EEESC_SE_Li128ELb1ELb1ELb1ELb0EEENS1_36VarlenDynamicPersistentTileSchedulerILi128ELi80ELi128ELi128ELb1ELb1ELb0ELb1ELb1ELb1EEEEEEEEEvNT_6ParamsE:
	.zero		1976


//--------------------- SYMBOLS --------------------------

	.type		.nv.reservedSmem.offset0,@object
	.size		.nv.reservedSmem.offset0,0x4
